//
// Generated by NVIDIA NVVM Compiler
//
// Compiler Build ID: CL-36424714
// Cuda compilation tools, release 13.0, V13.0.88
// Based on NVVM 20.0.0
//

.version 9.0
.target sm_100
.address_size 64

	// .globl	PrefilterKernel

.visible .entry PrefilterKernel(
	.param .u64 .ptr .align 1 PrefilterKernel_param_0,
	.param .u64 .ptr .align 1 PrefilterKernel_param_1,
	.param .u32 PrefilterKernel_param_2,
	.param .u32 PrefilterKernel_param_3,
	.param .u32 PrefilterKernel_param_4,
	.param .u32 PrefilterKernel_param_5,
	.param .u32 PrefilterKernel_param_6,
	.param .u32 PrefilterKernel_param_7,
	.param .f32 PrefilterKernel_param_8,
	.param .f32 PrefilterKernel_param_9,
	.param .f32 PrefilterKernel_param_10,
	.param .f32 PrefilterKernel_param_11,
	.param .f32 PrefilterKernel_param_12,
	.param .f32 PrefilterKernel_param_13,
	.param .f32 PrefilterKernel_param_14,
	.param .f32 PrefilterKernel_param_15,
	.param .f32 PrefilterKernel_param_16,
	.param .f32 PrefilterKernel_param_17,
	.param .u32 PrefilterKernel_param_18
)
{
	.reg .pred 	%p<5>;
	.reg .b32 	%r<197>;
	.reg .b32 	%f<686>;
	.reg .b64 	%rd<112>;

	ld.param.u64 	%rd2, [PrefilterKernel_param_1];
	ld.param.u32 	%r3, [PrefilterKernel_param_2];
	ld.param.u32 	%r4, [PrefilterKernel_param_3];
	ld.param.u32 	%r5, [PrefilterKernel_param_4];
	ld.param.u32 	%r6, [PrefilterKernel_param_5];
	ld.param.u32 	%r10, [PrefilterKernel_param_6];
	ld.param.u32 	%r8, [PrefilterKernel_param_7];
	ld.param.f32 	%f49, [PrefilterKernel_param_8];
	ld.param.f32 	%f50, [PrefilterKernel_param_9];
	ld.param.u32 	%r9, [PrefilterKernel_param_18];
	mov.u32 	%r11, %ctaid.x;
	mov.u32 	%r12, %ntid.x;
	mov.u32 	%r13, %tid.x;
	mad.lo.s32 	%r1, %r11, %r12, %r13;
	mov.u32 	%r14, %ctaid.y;
	mov.u32 	%r15, %ntid.y;
	mov.u32 	%r16, %tid.y;
	mad.lo.s32 	%r17, %r14, %r15, %r16;
	setp.ge.s32 	%p1, %r1, %r6;
	setp.ge.s32 	%p2, %r17, %r10;
	or.pred  	%p3, %p1, %p2;
	@%p3 bra 	$L__BB0_5;
	ld.param.u64 	%rd111, [PrefilterKernel_param_0];
	cvta.to.global.u64 	%rd3, %rd111;
	cvt.rn.f32.s32 	%f51, %r1;
	add.f32 	%f52, %f51, 0f3F000000;
	cvt.rn.f32.s32 	%f53, %r6;
	div.rn.f32 	%f54, %f52, %f53;
	cvt.rn.f32.u32 	%f55, %r17;
	add.f32 	%f56, %f55, 0f3F000000;
	cvt.rn.f32.u32 	%f57, %r10;
	div.rn.f32 	%f58, %f56, %f57;
	cvt.rn.f32.s32 	%f59, %r3;
	rcp.rn.f32 	%f60, %f59;
	cvt.rn.f32.s32 	%f61, %r4;
	rcp.rn.f32 	%f62, %f61;
	add.f32 	%f63, %f60, %f60;
	sub.f32 	%f64, %f54, %f63;
	add.f32 	%f65, %f62, %f62;
	sub.f32 	%f66, %f58, %f65;
	max.f32 	%f67, %f64, 0f00000000;
	min.f32 	%f68, %f67, 0f3F800000;
	max.f32 	%f69, %f66, 0f00000000;
	min.f32 	%f70, %f69, 0f3F800000;
	fma.rn.f32 	%f71, %f68, %f59, 0fBF000000;
	fma.rn.f32 	%f72, %f70, %f61, 0fBF000000;
	cvt.rmi.f32.f32 	%f73, %f71;
	cvt.rzi.s32.f32 	%r18, %f73;
	cvt.rmi.f32.f32 	%f74, %f72;
	cvt.rzi.s32.f32 	%r19, %f74;
	add.s32 	%r20, %r18, 1;
	add.s32 	%r21, %r19, 1;
	cvt.rn.f32.s32 	%f75, %r18;
	sub.f32 	%f76, %f71, %f75;
	cvt.rn.f32.s32 	%f77, %r19;
	sub.f32 	%f78, %f72, %f77;
	add.s32 	%r22, %r3, -1;
	min.s32 	%r23, %r18, %r22;
	max.s32 	%r24, %r23, 0;
	min.s32 	%r25, %r20, %r22;
	max.s32 	%r26, %r25, 0;
	add.s32 	%r27, %r4, -1;
	min.s32 	%r28, %r19, %r27;
	max.s32 	%r29, %r28, 0;
	min.s32 	%r30, %r21, %r27;
	max.s32 	%r31, %r30, 0;
	mul.lo.s32 	%r32, %r29, %r5;
	add.s32 	%r33, %r32, %r24;
	shl.b32 	%r34, %r33, 2;
	add.s32 	%r35, %r32, %r26;
	shl.b32 	%r36, %r35, 2;
	mul.lo.s32 	%r37, %r31, %r5;
	add.s32 	%r38, %r37, %r24;
	shl.b32 	%r39, %r38, 2;
	add.s32 	%r40, %r37, %r26;
	shl.b32 	%r41, %r40, 2;
	mov.f32 	%f79, 0f3F800000;
	sub.f32 	%f80, %f79, %f76;
	sub.f32 	%f81, %f79, %f78;
	mul.f32 	%f82, %f80, %f81;
	mul.f32 	%f83, %f76, %f81;
	mul.f32 	%f84, %f80, %f78;
	mul.f32 	%f85, %f76, %f78;
	mul.wide.s32 	%rd4, %r34, 4;
	add.s64 	%rd5, %rd3, %rd4;
	ld.global.nc.f32 	%f86, [%rd5];
	mul.wide.s32 	%rd6, %r36, 4;
	add.s64 	%rd7, %rd3, %rd6;
	ld.global.nc.f32 	%f87, [%rd7];
	mul.f32 	%f88, %f83, %f87;
	fma.rn.f32 	%f89, %f82, %f86, %f88;
	mul.wide.s32 	%rd8, %r39, 4;
	add.s64 	%rd9, %rd3, %rd8;
	ld.global.nc.f32 	%f90, [%rd9];
	fma.rn.f32 	%f91, %f84, %f90, %f89;
	mul.wide.s32 	%rd10, %r41, 4;
	add.s64 	%rd11, %rd3, %rd10;
	ld.global.nc.f32 	%f92, [%rd11];
	fma.rn.f32 	%f1, %f85, %f92, %f91;
	ld.global.nc.f32 	%f93, [%rd5+4];
	ld.global.nc.f32 	%f94, [%rd7+4];
	mul.f32 	%f95, %f83, %f94;
	fma.rn.f32 	%f96, %f82, %f93, %f95;
	ld.global.nc.f32 	%f97, [%rd9+4];
	fma.rn.f32 	%f98, %f84, %f97, %f96;
	ld.global.nc.f32 	%f99, [%rd11+4];
	fma.rn.f32 	%f2, %f85, %f99, %f98;
	ld.global.nc.f32 	%f100, [%rd5+8];
	ld.global.nc.f32 	%f101, [%rd7+8];
	mul.f32 	%f102, %f83, %f101;
	fma.rn.f32 	%f103, %f82, %f100, %f102;
	ld.global.nc.f32 	%f104, [%rd9+8];
	fma.rn.f32 	%f105, %f84, %f104, %f103;
	ld.global.nc.f32 	%f106, [%rd11+8];
	fma.rn.f32 	%f3, %f85, %f106, %f105;
	add.f32 	%f107, %f63, %f54;
	max.f32 	%f108, %f107, 0f00000000;
	min.f32 	%f109, %f108, 0f3F800000;
	fma.rn.f32 	%f110, %f109, %f59, 0fBF000000;
	cvt.rmi.f32.f32 	%f111, %f110;
	cvt.rzi.s32.f32 	%r42, %f111;
	add.s32 	%r43, %r42, 1;
	cvt.rn.f32.s32 	%f112, %r42;
	sub.f32 	%f113, %f110, %f112;
	min.s32 	%r44, %r42, %r22;
	max.s32 	%r45, %r44, 0;
	min.s32 	%r46, %r43, %r22;
	max.s32 	%r47, %r46, 0;
	add.s32 	%r48, %r32, %r45;
	shl.b32 	%r49, %r48, 2;
	add.s32 	%r50, %r32, %r47;
	shl.b32 	%r51, %r50, 2;
	add.s32 	%r52, %r37, %r45;
	shl.b32 	%r53, %r52, 2;
	add.s32 	%r54, %r37, %r47;
	shl.b32 	%r55, %r54, 2;
	sub.f32 	%f114, %f79, %f113;
	mul.f32 	%f115, %f114, %f81;
	mul.f32 	%f116, %f113, %f81;
	mul.f32 	%f117, %f114, %f78;
	mul.f32 	%f118, %f113, %f78;
	mul.wide.s32 	%rd12, %r49, 4;
	add.s64 	%rd13, %rd3, %rd12;
	ld.global.nc.f32 	%f119, [%rd13];
	mul.wide.s32 	%rd14, %r51, 4;
	add.s64 	%rd15, %rd3, %rd14;
	ld.global.nc.f32 	%f120, [%rd15];
	mul.f32 	%f121, %f116, %f120;
	fma.rn.f32 	%f122, %f115, %f119, %f121;
	mul.wide.s32 	%rd16, %r53, 4;
	add.s64 	%rd17, %rd3, %rd16;
	ld.global.nc.f32 	%f123, [%rd17];
	fma.rn.f32 	%f124, %f117, %f123, %f122;
	mul.wide.s32 	%rd18, %r55, 4;
	add.s64 	%rd19, %rd3, %rd18;
	ld.global.nc.f32 	%f125, [%rd19];
	fma.rn.f32 	%f4, %f118, %f125, %f124;
	ld.global.nc.f32 	%f126, [%rd13+4];
	ld.global.nc.f32 	%f127, [%rd15+4];
	mul.f32 	%f128, %f116, %f127;
	fma.rn.f32 	%f129, %f115, %f126, %f128;
	ld.global.nc.f32 	%f130, [%rd17+4];
	fma.rn.f32 	%f131, %f117, %f130, %f129;
	ld.global.nc.f32 	%f132, [%rd19+4];
	fma.rn.f32 	%f5, %f118, %f132, %f131;
	ld.global.nc.f32 	%f133, [%rd13+8];
	ld.global.nc.f32 	%f134, [%rd15+8];
	mul.f32 	%f135, %f116, %f134;
	fma.rn.f32 	%f136, %f115, %f133, %f135;
	ld.global.nc.f32 	%f137, [%rd17+8];
	fma.rn.f32 	%f138, %f117, %f137, %f136;
	ld.global.nc.f32 	%f139, [%rd19+8];
	fma.rn.f32 	%f6, %f118, %f139, %f138;
	add.f32 	%f140, %f65, %f58;
	max.f32 	%f141, %f140, 0f00000000;
	min.f32 	%f142, %f141, 0f3F800000;
	fma.rn.f32 	%f143, %f142, %f61, 0fBF000000;
	cvt.rmi.f32.f32 	%f144, %f143;
	cvt.rzi.s32.f32 	%r56, %f144;
	add.s32 	%r57, %r56, 1;
	cvt.rn.f32.s32 	%f145, %r56;
	sub.f32 	%f146, %f143, %f145;
	min.s32 	%r58, %r56, %r27;
	max.s32 	%r59, %r58, 0;
	min.s32 	%r60, %r57, %r27;
	max.s32 	%r61, %r60, 0;
	mul.lo.s32 	%r62, %r59, %r5;
	add.s32 	%r63, %r62, %r24;
	shl.b32 	%r64, %r63, 2;
	add.s32 	%r65, %r62, %r26;
	shl.b32 	%r66, %r65, 2;
	mul.lo.s32 	%r67, %r61, %r5;
	add.s32 	%r68, %r67, %r24;
	shl.b32 	%r69, %r68, 2;
	add.s32 	%r70, %r67, %r26;
	shl.b32 	%r71, %r70, 2;
	sub.f32 	%f147, %f79, %f146;
	mul.f32 	%f148, %f80, %f147;
	mul.f32 	%f149, %f76, %f147;
	mul.f32 	%f150, %f80, %f146;
	mul.f32 	%f151, %f76, %f146;
	mul.wide.s32 	%rd20, %r64, 4;
	add.s64 	%rd21, %rd3, %rd20;
	ld.global.nc.f32 	%f152, [%rd21];
	mul.wide.s32 	%rd22, %r66, 4;
	add.s64 	%rd23, %rd3, %rd22;
	ld.global.nc.f32 	%f153, [%rd23];
	mul.f32 	%f154, %f149, %f153;
	fma.rn.f32 	%f155, %f148, %f152, %f154;
	mul.wide.s32 	%rd24, %r69, 4;
	add.s64 	%rd25, %rd3, %rd24;
	ld.global.nc.f32 	%f156, [%rd25];
	fma.rn.f32 	%f157, %f150, %f156, %f155;
	mul.wide.s32 	%rd26, %r71, 4;
	add.s64 	%rd27, %rd3, %rd26;
	ld.global.nc.f32 	%f158, [%rd27];
	fma.rn.f32 	%f7, %f151, %f158, %f157;
	ld.global.nc.f32 	%f159, [%rd21+4];
	ld.global.nc.f32 	%f160, [%rd23+4];
	mul.f32 	%f161, %f149, %f160;
	fma.rn.f32 	%f162, %f148, %f159, %f161;
	ld.global.nc.f32 	%f163, [%rd25+4];
	fma.rn.f32 	%f164, %f150, %f163, %f162;
	ld.global.nc.f32 	%f165, [%rd27+4];
	fma.rn.f32 	%f8, %f151, %f165, %f164;
	ld.global.nc.f32 	%f166, [%rd21+8];
	ld.global.nc.f32 	%f167, [%rd23+8];
	mul.f32 	%f168, %f149, %f167;
	fma.rn.f32 	%f169, %f148, %f166, %f168;
	ld.global.nc.f32 	%f170, [%rd25+8];
	fma.rn.f32 	%f171, %f150, %f170, %f169;
	ld.global.nc.f32 	%f172, [%rd27+8];
	fma.rn.f32 	%f9, %f151, %f172, %f171;
	add.s32 	%r72, %r62, %r45;
	shl.b32 	%r73, %r72, 2;
	add.s32 	%r74, %r62, %r47;
	shl.b32 	%r75, %r74, 2;
	add.s32 	%r76, %r67, %r45;
	shl.b32 	%r77, %r76, 2;
	add.s32 	%r78, %r67, %r47;
	shl.b32 	%r79, %r78, 2;
	mul.f32 	%f173, %f114, %f147;
	mul.f32 	%f174, %f113, %f147;
	mul.f32 	%f175, %f114, %f146;
	mul.f32 	%f176, %f113, %f146;
	mul.wide.s32 	%rd28, %r73, 4;
	add.s64 	%rd29, %rd3, %rd28;
	ld.global.nc.f32 	%f177, [%rd29];
	mul.wide.s32 	%rd30, %r75, 4;
	add.s64 	%rd31, %rd3, %rd30;
	ld.global.nc.f32 	%f178, [%rd31];
	mul.f32 	%f179, %f174, %f178;
	fma.rn.f32 	%f180, %f173, %f177, %f179;
	mul.wide.s32 	%rd32, %r77, 4;
	add.s64 	%rd33, %rd3, %rd32;
	ld.global.nc.f32 	%f181, [%rd33];
	fma.rn.f32 	%f182, %f175, %f181, %f180;
	mul.wide.s32 	%rd34, %r79, 4;
	add.s64 	%rd35, %rd3, %rd34;
	ld.global.nc.f32 	%f183, [%rd35];
	fma.rn.f32 	%f10, %f176, %f183, %f182;
	ld.global.nc.f32 	%f184, [%rd29+4];
	ld.global.nc.f32 	%f185, [%rd31+4];
	mul.f32 	%f186, %f174, %f185;
	fma.rn.f32 	%f187, %f173, %f184, %f186;
	ld.global.nc.f32 	%f188, [%rd33+4];
	fma.rn.f32 	%f189, %f175, %f188, %f187;
	ld.global.nc.f32 	%f190, [%rd35+4];
	fma.rn.f32 	%f11, %f176, %f190, %f189;
	ld.global.nc.f32 	%f191, [%rd29+8];
	ld.global.nc.f32 	%f192, [%rd31+8];
	mul.f32 	%f193, %f174, %f192;
	fma.rn.f32 	%f194, %f173, %f191, %f193;
	ld.global.nc.f32 	%f195, [%rd33+8];
	fma.rn.f32 	%f196, %f175, %f195, %f194;
	ld.global.nc.f32 	%f197, [%rd35+8];
	fma.rn.f32 	%f12, %f176, %f197, %f196;
	max.f32 	%f198, %f54, 0f00000000;
	min.f32 	%f199, %f198, 0f3F800000;
	fma.rn.f32 	%f200, %f199, %f59, 0fBF000000;
	cvt.rmi.f32.f32 	%f201, %f200;
	cvt.rzi.s32.f32 	%r80, %f201;
	add.s32 	%r81, %r80, 1;
	cvt.rn.f32.s32 	%f202, %r80;
	sub.f32 	%f203, %f200, %f202;
	min.s32 	%r82, %r80, %r22;
	max.s32 	%r83, %r82, 0;
	min.s32 	%r84, %r81, %r22;
	max.s32 	%r85, %r84, 0;
	add.s32 	%r86, %r32, %r83;
	shl.b32 	%r87, %r86, 2;
	add.s32 	%r88, %r32, %r85;
	shl.b32 	%r89, %r88, 2;
	add.s32 	%r90, %r37, %r83;
	shl.b32 	%r91, %r90, 2;
	add.s32 	%r92, %r37, %r85;
	shl.b32 	%r93, %r92, 2;
	sub.f32 	%f204, %f79, %f203;
	mul.f32 	%f205, %f204, %f81;
	mul.f32 	%f206, %f203, %f81;
	mul.f32 	%f207, %f204, %f78;
	mul.f32 	%f208, %f203, %f78;
	mul.wide.s32 	%rd36, %r87, 4;
	add.s64 	%rd37, %rd3, %rd36;
	ld.global.nc.f32 	%f209, [%rd37];
	mul.wide.s32 	%rd38, %r89, 4;
	add.s64 	%rd39, %rd3, %rd38;
	ld.global.nc.f32 	%f210, [%rd39];
	mul.f32 	%f211, %f206, %f210;
	fma.rn.f32 	%f212, %f205, %f209, %f211;
	mul.wide.s32 	%rd40, %r91, 4;
	add.s64 	%rd41, %rd3, %rd40;
	ld.global.nc.f32 	%f213, [%rd41];
	fma.rn.f32 	%f214, %f207, %f213, %f212;
	mul.wide.s32 	%rd42, %r93, 4;
	add.s64 	%rd43, %rd3, %rd42;
	ld.global.nc.f32 	%f215, [%rd43];
	fma.rn.f32 	%f13, %f208, %f215, %f214;
	ld.global.nc.f32 	%f216, [%rd37+4];
	ld.global.nc.f32 	%f217, [%rd39+4];
	mul.f32 	%f218, %f206, %f217;
	fma.rn.f32 	%f219, %f205, %f216, %f218;
	ld.global.nc.f32 	%f220, [%rd41+4];
	fma.rn.f32 	%f221, %f207, %f220, %f219;
	ld.global.nc.f32 	%f222, [%rd43+4];
	fma.rn.f32 	%f14, %f208, %f222, %f221;
	ld.global.nc.f32 	%f223, [%rd37+8];
	ld.global.nc.f32 	%f224, [%rd39+8];
	mul.f32 	%f225, %f206, %f224;
	fma.rn.f32 	%f226, %f205, %f223, %f225;
	ld.global.nc.f32 	%f227, [%rd41+8];
	fma.rn.f32 	%f228, %f207, %f227, %f226;
	ld.global.nc.f32 	%f229, [%rd43+8];
	fma.rn.f32 	%f15, %f208, %f229, %f228;
	max.f32 	%f230, %f58, 0f00000000;
	min.f32 	%f231, %f230, 0f3F800000;
	fma.rn.f32 	%f232, %f231, %f61, 0fBF000000;
	cvt.rmi.f32.f32 	%f233, %f232;
	cvt.rzi.s32.f32 	%r94, %f233;
	add.s32 	%r95, %r94, 1;
	cvt.rn.f32.s32 	%f234, %r94;
	sub.f32 	%f235, %f232, %f234;
	min.s32 	%r96, %r94, %r27;
	max.s32 	%r97, %r96, 0;
	min.s32 	%r98, %r95, %r27;
	max.s32 	%r99, %r98, 0;
	mul.lo.s32 	%r100, %r97, %r5;
	add.s32 	%r101, %r100, %r24;
	shl.b32 	%r102, %r101, 2;
	add.s32 	%r103, %r100, %r26;
	shl.b32 	%r104, %r103, 2;
	mul.lo.s32 	%r105, %r99, %r5;
	add.s32 	%r106, %r105, %r24;
	shl.b32 	%r107, %r106, 2;
	add.s32 	%r108, %r105, %r26;
	shl.b32 	%r109, %r108, 2;
	sub.f32 	%f236, %f79, %f235;
	mul.f32 	%f237, %f80, %f236;
	mul.f32 	%f238, %f76, %f236;
	mul.f32 	%f239, %f235, %f80;
	mul.f32 	%f240, %f76, %f235;
	mul.wide.s32 	%rd44, %r102, 4;
	add.s64 	%rd45, %rd3, %rd44;
	ld.global.nc.f32 	%f241, [%rd45];
	mul.wide.s32 	%rd46, %r104, 4;
	add.s64 	%rd47, %rd3, %rd46;
	ld.global.nc.f32 	%f242, [%rd47];
	mul.f32 	%f243, %f238, %f242;
	fma.rn.f32 	%f244, %f237, %f241, %f243;
	mul.wide.s32 	%rd48, %r107, 4;
	add.s64 	%rd49, %rd3, %rd48;
	ld.global.nc.f32 	%f245, [%rd49];
	fma.rn.f32 	%f246, %f239, %f245, %f244;
	mul.wide.s32 	%rd50, %r109, 4;
	add.s64 	%rd51, %rd3, %rd50;
	ld.global.nc.f32 	%f247, [%rd51];
	fma.rn.f32 	%f16, %f240, %f247, %f246;
	ld.global.nc.f32 	%f248, [%rd45+4];
	ld.global.nc.f32 	%f249, [%rd47+4];
	mul.f32 	%f250, %f238, %f249;
	fma.rn.f32 	%f251, %f237, %f248, %f250;
	ld.global.nc.f32 	%f252, [%rd49+4];
	fma.rn.f32 	%f253, %f239, %f252, %f251;
	ld.global.nc.f32 	%f254, [%rd51+4];
	fma.rn.f32 	%f17, %f240, %f254, %f253;
	ld.global.nc.f32 	%f255, [%rd45+8];
	ld.global.nc.f32 	%f256, [%rd47+8];
	mul.f32 	%f257, %f238, %f256;
	fma.rn.f32 	%f258, %f237, %f255, %f257;
	ld.global.nc.f32 	%f259, [%rd49+8];
	fma.rn.f32 	%f260, %f239, %f259, %f258;
	ld.global.nc.f32 	%f261, [%rd51+8];
	fma.rn.f32 	%f18, %f240, %f261, %f260;
	add.s32 	%r110, %r100, %r45;
	shl.b32 	%r111, %r110, 2;
	add.s32 	%r112, %r100, %r47;
	shl.b32 	%r113, %r112, 2;
	add.s32 	%r114, %r105, %r45;
	shl.b32 	%r115, %r114, 2;
	add.s32 	%r116, %r105, %r47;
	shl.b32 	%r117, %r116, 2;
	mul.f32 	%f262, %f114, %f236;
	mul.f32 	%f263, %f113, %f236;
	mul.f32 	%f264, %f235, %f114;
	mul.f32 	%f265, %f113, %f235;
	mul.wide.s32 	%rd52, %r111, 4;
	add.s64 	%rd53, %rd3, %rd52;
	ld.global.nc.f32 	%f266, [%rd53];
	mul.wide.s32 	%rd54, %r113, 4;
	add.s64 	%rd55, %rd3, %rd54;
	ld.global.nc.f32 	%f267, [%rd55];
	mul.f32 	%f268, %f263, %f267;
	fma.rn.f32 	%f269, %f262, %f266, %f268;
	mul.wide.s32 	%rd56, %r115, 4;
	add.s64 	%rd57, %rd3, %rd56;
	ld.global.nc.f32 	%f270, [%rd57];
	fma.rn.f32 	%f271, %f264, %f270, %f269;
	mul.wide.s32 	%rd58, %r117, 4;
	add.s64 	%rd59, %rd3, %rd58;
	ld.global.nc.f32 	%f272, [%rd59];
	fma.rn.f32 	%f19, %f265, %f272, %f271;
	ld.global.nc.f32 	%f273, [%rd53+4];
	ld.global.nc.f32 	%f274, [%rd55+4];
	mul.f32 	%f275, %f263, %f274;
	fma.rn.f32 	%f276, %f262, %f273, %f275;
	ld.global.nc.f32 	%f277, [%rd57+4];
	fma.rn.f32 	%f278, %f264, %f277, %f276;
	ld.global.nc.f32 	%f279, [%rd59+4];
	fma.rn.f32 	%f20, %f265, %f279, %f278;
	ld.global.nc.f32 	%f280, [%rd53+8];
	ld.global.nc.f32 	%f281, [%rd55+8];
	mul.f32 	%f282, %f263, %f281;
	fma.rn.f32 	%f283, %f262, %f280, %f282;
	ld.global.nc.f32 	%f284, [%rd57+8];
	fma.rn.f32 	%f285, %f264, %f284, %f283;
	ld.global.nc.f32 	%f286, [%rd59+8];
	fma.rn.f32 	%f21, %f265, %f286, %f285;
	add.s32 	%r118, %r62, %r83;
	shl.b32 	%r119, %r118, 2;
	add.s32 	%r120, %r62, %r85;
	shl.b32 	%r121, %r120, 2;
	add.s32 	%r122, %r67, %r83;
	shl.b32 	%r123, %r122, 2;
	add.s32 	%r124, %r67, %r85;
	shl.b32 	%r125, %r124, 2;
	mul.f32 	%f287, %f204, %f147;
	mul.f32 	%f288, %f203, %f147;
	mul.f32 	%f289, %f204, %f146;
	mul.f32 	%f290, %f203, %f146;
	mul.wide.s32 	%rd60, %r119, 4;
	add.s64 	%rd61, %rd3, %rd60;
	ld.global.nc.f32 	%f291, [%rd61];
	mul.wide.s32 	%rd62, %r121, 4;
	add.s64 	%rd63, %rd3, %rd62;
	ld.global.nc.f32 	%f292, [%rd63];
	mul.f32 	%f293, %f288, %f292;
	fma.rn.f32 	%f294, %f287, %f291, %f293;
	mul.wide.s32 	%rd64, %r123, 4;
	add.s64 	%rd65, %rd3, %rd64;
	ld.global.nc.f32 	%f295, [%rd65];
	fma.rn.f32 	%f296, %f289, %f295, %f294;
	mul.wide.s32 	%rd66, %r125, 4;
	add.s64 	%rd67, %rd3, %rd66;
	ld.global.nc.f32 	%f297, [%rd67];
	fma.rn.f32 	%f22, %f290, %f297, %f296;
	ld.global.nc.f32 	%f298, [%rd61+4];
	ld.global.nc.f32 	%f299, [%rd63+4];
	mul.f32 	%f300, %f288, %f299;
	fma.rn.f32 	%f301, %f287, %f298, %f300;
	ld.global.nc.f32 	%f302, [%rd65+4];
	fma.rn.f32 	%f303, %f289, %f302, %f301;
	ld.global.nc.f32 	%f304, [%rd67+4];
	fma.rn.f32 	%f23, %f290, %f304, %f303;
	ld.global.nc.f32 	%f305, [%rd61+8];
	ld.global.nc.f32 	%f306, [%rd63+8];
	mul.f32 	%f307, %f288, %f306;
	fma.rn.f32 	%f308, %f287, %f305, %f307;
	ld.global.nc.f32 	%f309, [%rd65+8];
	fma.rn.f32 	%f310, %f289, %f309, %f308;
	ld.global.nc.f32 	%f311, [%rd67+8];
	fma.rn.f32 	%f24, %f290, %f311, %f310;
	sub.f32 	%f312, %f54, %f60;
	sub.f32 	%f313, %f58, %f62;
	max.f32 	%f314, %f312, 0f00000000;
	min.f32 	%f315, %f314, 0f3F800000;
	max.f32 	%f316, %f313, 0f00000000;
	min.f32 	%f317, %f316, 0f3F800000;
	fma.rn.f32 	%f318, %f315, %f59, 0fBF000000;
	fma.rn.f32 	%f319, %f317, %f61, 0fBF000000;
	cvt.rmi.f32.f32 	%f320, %f318;
	cvt.rzi.s32.f32 	%r126, %f320;
	cvt.rmi.f32.f32 	%f321, %f319;
	cvt.rzi.s32.f32 	%r127, %f321;
	add.s32 	%r128, %r126, 1;
	add.s32 	%r129, %r127, 1;
	cvt.rn.f32.s32 	%f322, %r126;
	sub.f32 	%f323, %f318, %f322;
	cvt.rn.f32.s32 	%f324, %r127;
	sub.f32 	%f325, %f319, %f324;
	min.s32 	%r130, %r126, %r22;
	max.s32 	%r131, %r130, 0;
	min.s32 	%r132, %r128, %r22;
	max.s32 	%r133, %r132, 0;
	min.s32 	%r134, %r127, %r27;
	max.s32 	%r135, %r134, 0;
	min.s32 	%r136, %r129, %r27;
	max.s32 	%r137, %r136, 0;
	mul.lo.s32 	%r138, %r135, %r5;
	add.s32 	%r139, %r138, %r131;
	shl.b32 	%r140, %r139, 2;
	add.s32 	%r141, %r138, %r133;
	shl.b32 	%r142, %r141, 2;
	mul.lo.s32 	%r143, %r137, %r5;
	add.s32 	%r144, %r143, %r131;
	shl.b32 	%r145, %r144, 2;
	add.s32 	%r146, %r143, %r133;
	shl.b32 	%r147, %r146, 2;
	sub.f32 	%f326, %f79, %f323;
	sub.f32 	%f327, %f79, %f325;
	mul.f32 	%f328, %f326, %f327;
	mul.f32 	%f329, %f323, %f327;
	mul.f32 	%f330, %f326, %f325;
	mul.f32 	%f331, %f323, %f325;
	mul.wide.s32 	%rd68, %r140, 4;
	add.s64 	%rd69, %rd3, %rd68;
	ld.global.nc.f32 	%f332, [%rd69];
	mul.wide.s32 	%rd70, %r142, 4;
	add.s64 	%rd71, %rd3, %rd70;
	ld.global.nc.f32 	%f333, [%rd71];
	mul.f32 	%f334, %f329, %f333;
	fma.rn.f32 	%f335, %f328, %f332, %f334;
	mul.wide.s32 	%rd72, %r145, 4;
	add.s64 	%rd73, %rd3, %rd72;
	ld.global.nc.f32 	%f336, [%rd73];
	fma.rn.f32 	%f337, %f330, %f336, %f335;
	mul.wide.s32 	%rd74, %r147, 4;
	add.s64 	%rd75, %rd3, %rd74;
	ld.global.nc.f32 	%f338, [%rd75];
	fma.rn.f32 	%f25, %f331, %f338, %f337;
	ld.global.nc.f32 	%f339, [%rd69+4];
	ld.global.nc.f32 	%f340, [%rd71+4];
	mul.f32 	%f341, %f329, %f340;
	fma.rn.f32 	%f342, %f328, %f339, %f341;
	ld.global.nc.f32 	%f343, [%rd73+4];
	fma.rn.f32 	%f344, %f330, %f343, %f342;
	ld.global.nc.f32 	%f345, [%rd75+4];
	fma.rn.f32 	%f26, %f331, %f345, %f344;
	ld.global.nc.f32 	%f346, [%rd69+8];
	ld.global.nc.f32 	%f347, [%rd71+8];
	mul.f32 	%f348, %f329, %f347;
	fma.rn.f32 	%f349, %f328, %f346, %f348;
	ld.global.nc.f32 	%f350, [%rd73+8];
	fma.rn.f32 	%f351, %f330, %f350, %f349;
	ld.global.nc.f32 	%f352, [%rd75+8];
	fma.rn.f32 	%f27, %f331, %f352, %f351;
	add.f32 	%f353, %f60, %f54;
	max.f32 	%f354, %f353, 0f00000000;
	min.f32 	%f355, %f354, 0f3F800000;
	fma.rn.f32 	%f356, %f355, %f59, 0fBF000000;
	cvt.rmi.f32.f32 	%f357, %f356;
	cvt.rzi.s32.f32 	%r148, %f357;
	add.s32 	%r149, %r148, 1;
	cvt.rn.f32.s32 	%f358, %r148;
	sub.f32 	%f359, %f356, %f358;
	min.s32 	%r150, %r148, %r22;
	max.s32 	%r151, %r150, 0;
	min.s32 	%r152, %r149, %r22;
	max.s32 	%r153, %r152, 0;
	add.s32 	%r154, %r138, %r151;
	shl.b32 	%r155, %r154, 2;
	add.s32 	%r156, %r138, %r153;
	shl.b32 	%r157, %r156, 2;
	add.s32 	%r158, %r143, %r151;
	shl.b32 	%r159, %r158, 2;
	add.s32 	%r160, %r143, %r153;
	shl.b32 	%r161, %r160, 2;
	sub.f32 	%f360, %f79, %f359;
	mul.f32 	%f361, %f360, %f327;
	mul.f32 	%f362, %f359, %f327;
	mul.f32 	%f363, %f360, %f325;
	mul.f32 	%f364, %f359, %f325;
	mul.wide.s32 	%rd76, %r155, 4;
	add.s64 	%rd77, %rd3, %rd76;
	ld.global.nc.f32 	%f365, [%rd77];
	mul.wide.s32 	%rd78, %r157, 4;
	add.s64 	%rd79, %rd3, %rd78;
	ld.global.nc.f32 	%f366, [%rd79];
	mul.f32 	%f367, %f362, %f366;
	fma.rn.f32 	%f368, %f361, %f365, %f367;
	mul.wide.s32 	%rd80, %r159, 4;
	add.s64 	%rd81, %rd3, %rd80;
	ld.global.nc.f32 	%f369, [%rd81];
	fma.rn.f32 	%f370, %f363, %f369, %f368;
	mul.wide.s32 	%rd82, %r161, 4;
	add.s64 	%rd83, %rd3, %rd82;
	ld.global.nc.f32 	%f371, [%rd83];
	fma.rn.f32 	%f28, %f364, %f371, %f370;
	ld.global.nc.f32 	%f372, [%rd77+4];
	ld.global.nc.f32 	%f373, [%rd79+4];
	mul.f32 	%f374, %f362, %f373;
	fma.rn.f32 	%f375, %f361, %f372, %f374;
	ld.global.nc.f32 	%f376, [%rd81+4];
	fma.rn.f32 	%f377, %f363, %f376, %f375;
	ld.global.nc.f32 	%f378, [%rd83+4];
	fma.rn.f32 	%f29, %f364, %f378, %f377;
	ld.global.nc.f32 	%f379, [%rd77+8];
	ld.global.nc.f32 	%f380, [%rd79+8];
	mul.f32 	%f381, %f362, %f380;
	fma.rn.f32 	%f382, %f361, %f379, %f381;
	ld.global.nc.f32 	%f383, [%rd81+8];
	fma.rn.f32 	%f384, %f363, %f383, %f382;
	ld.global.nc.f32 	%f385, [%rd83+8];
	fma.rn.f32 	%f30, %f364, %f385, %f384;
	add.f32 	%f386, %f62, %f58;
	max.f32 	%f387, %f386, 0f00000000;
	min.f32 	%f388, %f387, 0f3F800000;
	fma.rn.f32 	%f389, %f388, %f61, 0fBF000000;
	cvt.rmi.f32.f32 	%f390, %f389;
	cvt.rzi.s32.f32 	%r162, %f390;
	add.s32 	%r163, %r162, 1;
	cvt.rn.f32.s32 	%f391, %r162;
	sub.f32 	%f392, %f389, %f391;
	min.s32 	%r164, %r162, %r27;
	max.s32 	%r165, %r164, 0;
	min.s32 	%r166, %r163, %r27;
	max.s32 	%r167, %r166, 0;
	mul.lo.s32 	%r168, %r165, %r5;
	add.s32 	%r169, %r168, %r131;
	shl.b32 	%r170, %r169, 2;
	add.s32 	%r171, %r168, %r133;
	shl.b32 	%r172, %r171, 2;
	mul.lo.s32 	%r173, %r167, %r5;
	add.s32 	%r174, %r173, %r131;
	shl.b32 	%r175, %r174, 2;
	add.s32 	%r176, %r173, %r133;
	shl.b32 	%r177, %r176, 2;
	sub.f32 	%f393, %f79, %f392;
	mul.f32 	%f394, %f326, %f393;
	mul.f32 	%f395, %f323, %f393;
	mul.f32 	%f396, %f326, %f392;
	mul.f32 	%f397, %f323, %f392;
	mul.wide.s32 	%rd84, %r170, 4;
	add.s64 	%rd85, %rd3, %rd84;
	ld.global.nc.f32 	%f398, [%rd85];
	mul.wide.s32 	%rd86, %r172, 4;
	add.s64 	%rd87, %rd3, %rd86;
	ld.global.nc.f32 	%f399, [%rd87];
	mul.f32 	%f400, %f395, %f399;
	fma.rn.f32 	%f401, %f394, %f398, %f400;
	mul.wide.s32 	%rd88, %r175, 4;
	add.s64 	%rd89, %rd3, %rd88;
	ld.global.nc.f32 	%f402, [%rd89];
	fma.rn.f32 	%f403, %f396, %f402, %f401;
	mul.wide.s32 	%rd90, %r177, 4;
	add.s64 	%rd91, %rd3, %rd90;
	ld.global.nc.f32 	%f404, [%rd91];
	fma.rn.f32 	%f31, %f397, %f404, %f403;
	ld.global.nc.f32 	%f405, [%rd85+4];
	ld.global.nc.f32 	%f406, [%rd87+4];
	mul.f32 	%f407, %f395, %f406;
	fma.rn.f32 	%f408, %f394, %f405, %f407;
	ld.global.nc.f32 	%f409, [%rd89+4];
	fma.rn.f32 	%f410, %f396, %f409, %f408;
	ld.global.nc.f32 	%f411, [%rd91+4];
	fma.rn.f32 	%f32, %f397, %f411, %f410;
	ld.global.nc.f32 	%f412, [%rd85+8];
	ld.global.nc.f32 	%f413, [%rd87+8];
	mul.f32 	%f414, %f395, %f413;
	fma.rn.f32 	%f415, %f394, %f412, %f414;
	ld.global.nc.f32 	%f416, [%rd89+8];
	fma.rn.f32 	%f417, %f396, %f416, %f415;
	ld.global.nc.f32 	%f418, [%rd91+8];
	fma.rn.f32 	%f33, %f397, %f418, %f417;
	add.s32 	%r178, %r168, %r151;
	shl.b32 	%r179, %r178, 2;
	add.s32 	%r180, %r168, %r153;
	shl.b32 	%r181, %r180, 2;
	add.s32 	%r182, %r173, %r151;
	shl.b32 	%r183, %r182, 2;
	add.s32 	%r184, %r173, %r153;
	shl.b32 	%r185, %r184, 2;
	mul.f32 	%f419, %f360, %f393;
	mul.f32 	%f420, %f359, %f393;
	mul.f32 	%f421, %f360, %f392;
	mul.f32 	%f422, %f359, %f392;
	mul.wide.s32 	%rd92, %r179, 4;
	add.s64 	%rd93, %rd3, %rd92;
	ld.global.nc.f32 	%f423, [%rd93];
	mul.wide.s32 	%rd94, %r181, 4;
	add.s64 	%rd95, %rd3, %rd94;
	ld.global.nc.f32 	%f424, [%rd95];
	mul.f32 	%f425, %f420, %f424;
	fma.rn.f32 	%f426, %f419, %f423, %f425;
	mul.wide.s32 	%rd96, %r183, 4;
	add.s64 	%rd97, %rd3, %rd96;
	ld.global.nc.f32 	%f427, [%rd97];
	fma.rn.f32 	%f428, %f421, %f427, %f426;
	mul.wide.s32 	%rd98, %r185, 4;
	add.s64 	%rd99, %rd3, %rd98;
	ld.global.nc.f32 	%f429, [%rd99];
	fma.rn.f32 	%f34, %f422, %f429, %f428;
	ld.global.nc.f32 	%f430, [%rd93+4];
	ld.global.nc.f32 	%f431, [%rd95+4];
	mul.f32 	%f432, %f420, %f431;
	fma.rn.f32 	%f433, %f419, %f430, %f432;
	ld.global.nc.f32 	%f434, [%rd97+4];
	fma.rn.f32 	%f435, %f421, %f434, %f433;
	ld.global.nc.f32 	%f436, [%rd99+4];
	fma.rn.f32 	%f35, %f422, %f436, %f435;
	ld.global.nc.f32 	%f437, [%rd93+8];
	ld.global.nc.f32 	%f438, [%rd95+8];
	mul.f32 	%f439, %f420, %f438;
	fma.rn.f32 	%f440, %f419, %f437, %f439;
	ld.global.nc.f32 	%f441, [%rd97+8];
	fma.rn.f32 	%f442, %f421, %f441, %f440;
	ld.global.nc.f32 	%f443, [%rd99+8];
	fma.rn.f32 	%f36, %f422, %f443, %f442;
	add.s32 	%r186, %r100, %r83;
	shl.b32 	%r187, %r186, 2;
	add.s32 	%r188, %r100, %r85;
	shl.b32 	%r189, %r188, 2;
	add.s32 	%r190, %r105, %r83;
	shl.b32 	%r191, %r190, 2;
	add.s32 	%r192, %r105, %r85;
	shl.b32 	%r193, %r192, 2;
	mul.f32 	%f444, %f204, %f236;
	mul.f32 	%f445, %f203, %f236;
	mul.f32 	%f446, %f204, %f235;
	mul.f32 	%f447, %f203, %f235;
	mul.wide.s32 	%rd100, %r187, 4;
	add.s64 	%rd101, %rd3, %rd100;
	ld.global.nc.f32 	%f448, [%rd101];
	mul.wide.s32 	%rd102, %r189, 4;
	add.s64 	%rd103, %rd3, %rd102;
	ld.global.nc.f32 	%f449, [%rd103];
	mul.f32 	%f450, %f445, %f449;
	fma.rn.f32 	%f451, %f444, %f448, %f450;
	mul.wide.s32 	%rd104, %r191, 4;
	add.s64 	%rd105, %rd3, %rd104;
	ld.global.nc.f32 	%f452, [%rd105];
	fma.rn.f32 	%f453, %f446, %f452, %f451;
	mul.wide.s32 	%rd106, %r193, 4;
	add.s64 	%rd107, %rd3, %rd106;
	ld.global.nc.f32 	%f454, [%rd107];
	fma.rn.f32 	%f37, %f447, %f454, %f453;
	ld.global.nc.f32 	%f455, [%rd101+4];
	ld.global.nc.f32 	%f456, [%rd103+4];
	mul.f32 	%f457, %f445, %f456;
	fma.rn.f32 	%f458, %f444, %f455, %f457;
	ld.global.nc.f32 	%f459, [%rd105+4];
	fma.rn.f32 	%f460, %f446, %f459, %f458;
	ld.global.nc.f32 	%f461, [%rd107+4];
	fma.rn.f32 	%f38, %f447, %f461, %f460;
	ld.global.nc.f32 	%f462, [%rd101+8];
	ld.global.nc.f32 	%f463, [%rd103+8];
	mul.f32 	%f464, %f445, %f463;
	fma.rn.f32 	%f465, %f444, %f462, %f464;
	ld.global.nc.f32 	%f466, [%rd105+8];
	fma.rn.f32 	%f467, %f446, %f466, %f465;
	ld.global.nc.f32 	%f468, [%rd107+8];
	fma.rn.f32 	%f39, %f447, %f468, %f467;
	setp.eq.s32 	%p4, %r9, 0;
	@%p4 bra 	$L__BB0_3;
	mul.f32 	%f469, %f26, 0f3F371759;
	fma.rn.f32 	%f470, %f25, 0f3E59B3D0, %f469;
	fma.rn.f32 	%f471, %f27, 0f3D93DD98, %f470;
	add.f32 	%f472, %f471, 0f3F800000;
	rcp.rn.f32 	%f473, %f472;
	mul.f32 	%f474, %f29, 0f3F371759;
	fma.rn.f32 	%f475, %f28, 0f3E59B3D0, %f474;
	fma.rn.f32 	%f476, %f30, 0f3D93DD98, %f475;
	add.f32 	%f477, %f476, 0f3F800000;
	rcp.rn.f32 	%f478, %f477;
	mul.f32 	%f479, %f32, 0f3F371759;
	fma.rn.f32 	%f480, %f31, 0f3E59B3D0, %f479;
	fma.rn.f32 	%f481, %f33, 0f3D93DD98, %f480;
	add.f32 	%f482, %f481, 0f3F800000;
	rcp.rn.f32 	%f483, %f482;
	mul.f32 	%f484, %f35, 0f3F371759;
	fma.rn.f32 	%f485, %f34, 0f3E59B3D0, %f484;
	fma.rn.f32 	%f486, %f36, 0f3D93DD98, %f485;
	add.f32 	%f487, %f486, 0f3F800000;
	rcp.rn.f32 	%f488, %f487;
	add.f32 	%f489, %f473, %f478;
	add.f32 	%f490, %f489, %f483;
	add.f32 	%f491, %f490, %f488;
	mul.f32 	%f492, %f28, %f478;
	fma.rn.f32 	%f493, %f25, %f473, %f492;
	fma.rn.f32 	%f494, %f31, %f483, %f493;
	fma.rn.f32 	%f495, %f34, %f488, %f494;
	div.rn.f32 	%f496, %f495, %f491;
	mul.f32 	%f497, %f29, %f478;
	fma.rn.f32 	%f498, %f26, %f473, %f497;
	fma.rn.f32 	%f499, %f32, %f483, %f498;
	fma.rn.f32 	%f500, %f35, %f488, %f499;
	div.rn.f32 	%f501, %f500, %f491;
	mul.f32 	%f502, %f30, %f478;
	fma.rn.f32 	%f503, %f27, %f473, %f502;
	fma.rn.f32 	%f504, %f33, %f483, %f503;
	fma.rn.f32 	%f505, %f36, %f488, %f504;
	div.rn.f32 	%f506, %f505, %f491;
	mul.f32 	%f507, %f2, 0f3F371759;
	fma.rn.f32 	%f508, %f1, 0f3E59B3D0, %f507;
	fma.rn.f32 	%f509, %f3, 0f3D93DD98, %f508;
	add.f32 	%f510, %f509, 0f3F800000;
	rcp.rn.f32 	%f511, %f510;
	mul.f32 	%f512, %f14, 0f3F371759;
	fma.rn.f32 	%f513, %f13, 0f3E59B3D0, %f512;
	fma.rn.f32 	%f514, %f15, 0f3D93DD98, %f513;
	add.f32 	%f515, %f514, 0f3F800000;
	rcp.rn.f32 	%f516, %f515;
	mul.f32 	%f517, %f17, 0f3F371759;
	fma.rn.f32 	%f518, %f16, 0f3E59B3D0, %f517;
	fma.rn.f32 	%f519, %f18, 0f3D93DD98, %f518;
	add.f32 	%f520, %f519, 0f3F800000;
	rcp.rn.f32 	%f521, %f520;
	mul.f32 	%f522, %f38, 0f3F371759;
	fma.rn.f32 	%f523, %f37, 0f3E59B3D0, %f522;
	fma.rn.f32 	%f524, %f39, 0f3D93DD98, %f523;
	add.f32 	%f525, %f524, 0f3F800000;
	rcp.rn.f32 	%f526, %f525;
	add.f32 	%f527, %f511, %f516;
	add.f32 	%f528, %f527, %f521;
	add.f32 	%f529, %f528, %f526;
	mul.f32 	%f530, %f13, %f516;
	fma.rn.f32 	%f531, %f1, %f511, %f530;
	fma.rn.f32 	%f532, %f16, %f521, %f531;
	mul.f32 	%f533, %f37, %f526;
	add.f32 	%f534, %f532, %f533;
	div.rn.f32 	%f535, %f534, %f529;
	mul.f32 	%f536, %f14, %f516;
	fma.rn.f32 	%f537, %f2, %f511, %f536;
	fma.rn.f32 	%f538, %f17, %f521, %f537;
	mul.f32 	%f539, %f38, %f526;
	add.f32 	%f540, %f538, %f539;
	div.rn.f32 	%f541, %f540, %f529;
	mul.f32 	%f542, %f15, %f516;
	fma.rn.f32 	%f543, %f3, %f511, %f542;
	fma.rn.f32 	%f544, %f18, %f521, %f543;
	mul.f32 	%f545, %f39, %f526;
	add.f32 	%f546, %f544, %f545;
	div.rn.f32 	%f547, %f546, %f529;
	mul.f32 	%f548, %f5, 0f3F371759;
	fma.rn.f32 	%f549, %f4, 0f3E59B3D0, %f548;
	fma.rn.f32 	%f550, %f6, 0f3D93DD98, %f549;
	add.f32 	%f551, %f550, 0f3F800000;
	rcp.rn.f32 	%f552, %f551;
	mul.f32 	%f553, %f20, 0f3F371759;
	fma.rn.f32 	%f554, %f19, 0f3E59B3D0, %f553;
	fma.rn.f32 	%f555, %f21, 0f3D93DD98, %f554;
	add.f32 	%f556, %f555, 0f3F800000;
	rcp.rn.f32 	%f557, %f556;
	add.f32 	%f558, %f552, %f516;
	add.f32 	%f559, %f558, %f526;
	add.f32 	%f560, %f557, %f559;
	fma.rn.f32 	%f561, %f4, %f552, %f530;
	add.f32 	%f562, %f561, %f533;
	fma.rn.f32 	%f563, %f19, %f557, %f562;
	div.rn.f32 	%f564, %f563, %f560;
	fma.rn.f32 	%f565, %f5, %f552, %f536;
	add.f32 	%f566, %f565, %f539;
	fma.rn.f32 	%f567, %f20, %f557, %f566;
	div.rn.f32 	%f568, %f567, %f560;
	fma.rn.f32 	%f569, %f6, %f552, %f542;
	add.f32 	%f570, %f569, %f545;
	fma.rn.f32 	%f571, %f21, %f557, %f570;
	div.rn.f32 	%f572, %f571, %f560;
	mul.f32 	%f573, %f8, 0f3F371759;
	fma.rn.f32 	%f574, %f7, 0f3E59B3D0, %f573;
	fma.rn.f32 	%f575, %f9, 0f3D93DD98, %f574;
	add.f32 	%f576, %f575, 0f3F800000;
	rcp.rn.f32 	%f577, %f576;
	mul.f32 	%f578, %f23, 0f3F371759;
	fma.rn.f32 	%f579, %f22, 0f3E59B3D0, %f578;
	fma.rn.f32 	%f580, %f24, 0f3D93DD98, %f579;
	add.f32 	%f581, %f580, 0f3F800000;
	rcp.rn.f32 	%f582, %f581;
	add.f32 	%f583, %f521, %f526;
	add.f32 	%f584, %f577, %f583;
	add.f32 	%f585, %f582, %f584;
	fma.rn.f32 	%f586, %f16, %f521, %f533;
	fma.rn.f32 	%f587, %f7, %f577, %f586;
	fma.rn.f32 	%f588, %f22, %f582, %f587;
	div.rn.f32 	%f589, %f588, %f585;
	fma.rn.f32 	%f590, %f17, %f521, %f539;
	fma.rn.f32 	%f591, %f8, %f577, %f590;
	fma.rn.f32 	%f592, %f23, %f582, %f591;
	div.rn.f32 	%f593, %f592, %f585;
	fma.rn.f32 	%f594, %f18, %f521, %f545;
	fma.rn.f32 	%f595, %f9, %f577, %f594;
	fma.rn.f32 	%f596, %f24, %f582, %f595;
	div.rn.f32 	%f597, %f596, %f585;
	mul.f32 	%f598, %f11, 0f3F371759;
	fma.rn.f32 	%f599, %f10, 0f3E59B3D0, %f598;
	fma.rn.f32 	%f600, %f12, 0f3D93DD98, %f599;
	add.f32 	%f601, %f600, 0f3F800000;
	rcp.rn.f32 	%f602, %f601;
	add.f32 	%f603, %f557, %f526;
	add.f32 	%f604, %f582, %f603;
	add.f32 	%f605, %f602, %f604;
	fma.rn.f32 	%f606, %f19, %f557, %f533;
	fma.rn.f32 	%f607, %f22, %f582, %f606;
	fma.rn.f32 	%f608, %f10, %f602, %f607;
	div.rn.f32 	%f609, %f608, %f605;
	fma.rn.f32 	%f610, %f20, %f557, %f539;
	fma.rn.f32 	%f611, %f23, %f582, %f610;
	fma.rn.f32 	%f612, %f11, %f602, %f611;
	div.rn.f32 	%f613, %f612, %f605;
	fma.rn.f32 	%f614, %f21, %f557, %f545;
	fma.rn.f32 	%f615, %f24, %f582, %f614;
	fma.rn.f32 	%f616, %f12, %f602, %f615;
	div.rn.f32 	%f617, %f616, %f605;
	add.f32 	%f618, %f535, %f564;
	add.f32 	%f619, %f618, %f589;
	add.f32 	%f620, %f609, %f619;
	mul.f32 	%f621, %f620, 0f3E000000;
	fma.rn.f32 	%f684, %f496, 0f3F000000, %f621;
	add.f32 	%f622, %f541, %f568;
	add.f32 	%f623, %f622, %f593;
	add.f32 	%f624, %f613, %f623;
	mul.f32 	%f625, %f624, 0f3E000000;
	fma.rn.f32 	%f683, %f501, 0f3F000000, %f625;
	add.f32 	%f626, %f547, %f572;
	add.f32 	%f627, %f626, %f597;
	add.f32 	%f628, %f617, %f627;
	mul.f32 	%f629, %f628, 0f3E000000;
	fma.rn.f32 	%f685, %f506, 0f3F000000, %f629;
	bra.uni 	$L__BB0_4;
$L__BB0_3:
	mul.f32 	%f630, %f37, 0f3E000000;
	add.f32 	%f631, %f25, %f28;
	add.f32 	%f632, %f631, %f31;
	add.f32 	%f633, %f632, %f34;
	fma.rn.f32 	%f634, %f633, 0f3E000000, %f630;
	add.f32 	%f635, %f13, %f16;
	add.f32 	%f636, %f635, %f19;
	add.f32 	%f637, %f636, %f22;
	fma.rn.f32 	%f638, %f637, 0f3D800000, %f634;
	add.f32 	%f639, %f1, %f4;
	add.f32 	%f640, %f639, %f7;
	add.f32 	%f641, %f640, %f10;
	fma.rn.f32 	%f684, %f641, 0f3D000000, %f638;
	mul.f32 	%f642, %f38, 0f3E000000;
	add.f32 	%f643, %f26, %f29;
	add.f32 	%f644, %f643, %f32;
	add.f32 	%f645, %f644, %f35;
	fma.rn.f32 	%f646, %f645, 0f3E000000, %f642;
	add.f32 	%f647, %f14, %f17;
	add.f32 	%f648, %f647, %f20;
	add.f32 	%f649, %f648, %f23;
	fma.rn.f32 	%f650, %f649, 0f3D800000, %f646;
	add.f32 	%f651, %f2, %f5;
	add.f32 	%f652, %f651, %f8;
	add.f32 	%f653, %f652, %f11;
	fma.rn.f32 	%f683, %f653, 0f3D000000, %f650;
	mul.f32 	%f654, %f39, 0f3E000000;
	add.f32 	%f655, %f27, %f30;
	add.f32 	%f656, %f655, %f33;
	add.f32 	%f657, %f656, %f36;
	fma.rn.f32 	%f658, %f657, 0f3E000000, %f654;
	add.f32 	%f659, %f15, %f18;
	add.f32 	%f660, %f659, %f21;
	add.f32 	%f661, %f660, %f24;
	fma.rn.f32 	%f662, %f661, 0f3D800000, %f658;
	add.f32 	%f663, %f3, %f6;
	add.f32 	%f664, %f663, %f9;
	add.f32 	%f665, %f664, %f12;
	fma.rn.f32 	%f685, %f665, 0f3D000000, %f662;
$L__BB0_4:
	max.f32 	%f666, %f684, %f683;
	max.f32 	%f667, %f666, %f685;
	sub.f32 	%f668, %f667, %f49;
	add.f32 	%f669, %f50, %f668;
	add.f32 	%f670, %f50, %f50;
	max.f32 	%f671, %f669, 0f00000000;
	min.f32 	%f672, %f671, %f670;
	mul.f32 	%f673, %f672, %f672;
	fma.rn.f32 	%f674, %f50, 0f40800000, 0f38D1B717;
	div.rn.f32 	%f675, %f673, %f674;
	max.f32 	%f676, %f675, %f668;
	max.f32 	%f677, %f667, 0f38D1B717;
	div.rn.f32 	%f678, %f676, %f677;
	max.f32 	%f679, %f678, 0f00000000;
	mul.f32 	%f680, %f684, %f679;
	mul.f32 	%f681, %f683, %f679;
	mul.f32 	%f682, %f685, %f679;
	mad.lo.s32 	%r194, %r8, %r17, %r1;
	shl.b32 	%r195, %r194, 2;
	cvta.to.global.u64 	%rd108, %rd2;
	mul.wide.s32 	%rd109, %r195, 4;
	add.s64 	%rd110, %rd108, %rd109;
	st.global.f32 	[%rd110], %f680;
	st.global.f32 	[%rd110+4], %f681;
	st.global.f32 	[%rd110+8], %f682;
	mov.b32 	%r196, 1065353216;
	st.global.u32 	[%rd110+12], %r196;
$L__BB0_5:
	ret;

}
	// .globl	DownsampleKernel
.visible .entry DownsampleKernel(
	.param .u64 .ptr .align 1 DownsampleKernel_param_0,
	.param .u64 .ptr .align 1 DownsampleKernel_param_1,
	.param .u32 DownsampleKernel_param_2,
	.param .u32 DownsampleKernel_param_3,
	.param .u32 DownsampleKernel_param_4,
	.param .u32 DownsampleKernel_param_5,
	.param .u32 DownsampleKernel_param_6,
	.param .u32 DownsampleKernel_param_7,
	.param .f32 DownsampleKernel_param_8
)
{
	.reg .pred 	%p<4>;
	.reg .b32 	%r<106>;
	.reg .b32 	%f<219>;
	.reg .b64 	%rd<49>;

	ld.param.u32 	%r4, [DownsampleKernel_param_3];
	ld.param.u32 	%r6, [DownsampleKernel_param_5];
	ld.param.u32 	%r9, [DownsampleKernel_param_6];
	ld.param.u32 	%r8, [DownsampleKernel_param_7];
	ld.param.f32 	%f1, [DownsampleKernel_param_8];
	mov.u32 	%r10, %ctaid.x;
	mov.u32 	%r11, %ntid.x;
	mov.u32 	%r12, %tid.x;
	mad.lo.s32 	%r1, %r10, %r11, %r12;
	mov.u32 	%r13, %ctaid.y;
	mov.u32 	%r14, %ntid.y;
	mov.u32 	%r15, %tid.y;
	mad.lo.s32 	%r16, %r13, %r14, %r15;
	setp.ge.s32 	%p1, %r1, %r6;
	setp.ge.s32 	%p2, %r16, %r9;
	or.pred  	%p3, %p1, %p2;
	@%p3 bra 	$L__BB1_2;
	ld.param.u32 	%r105, [DownsampleKernel_param_4];
	ld.param.u32 	%r104, [DownsampleKernel_param_2];
	ld.param.u64 	%rd48, [DownsampleKernel_param_1];
	ld.param.u64 	%rd47, [DownsampleKernel_param_0];
	cvta.to.global.u64 	%rd3, %rd47;
	cvta.to.global.u64 	%rd4, %rd48;
	cvt.rn.f32.s32 	%f2, %r1;
	add.f32 	%f3, %f2, 0f3F000000;
	cvt.rn.f32.s32 	%f4, %r6;
	div.rn.f32 	%f5, %f3, %f4;
	cvt.rn.f32.u32 	%f6, %r16;
	add.f32 	%f7, %f6, 0f3F000000;
	cvt.rn.f32.u32 	%f8, %r9;
	div.rn.f32 	%f9, %f7, %f8;
	cvt.rn.f32.s32 	%f10, %r104;
	rcp.rn.f32 	%f11, %f10;
	cvt.rn.f32.s32 	%f12, %r4;
	rcp.rn.f32 	%f13, %f12;
	add.f32 	%f14, %f1, 0f3F000000;
	mul.f32 	%f15, %f11, %f14;
	sub.f32 	%f16, %f5, %f15;
	mul.f32 	%f17, %f13, %f14;
	sub.f32 	%f18, %f9, %f17;
	max.f32 	%f19, %f16, 0f00000000;
	min.f32 	%f20, %f19, 0f3F800000;
	max.f32 	%f21, %f18, 0f00000000;
	min.f32 	%f22, %f21, 0f3F800000;
	fma.rn.f32 	%f23, %f20, %f10, 0fBF000000;
	fma.rn.f32 	%f24, %f22, %f12, 0fBF000000;
	cvt.rmi.f32.f32 	%f25, %f23;
	cvt.rzi.s32.f32 	%r17, %f25;
	cvt.rmi.f32.f32 	%f26, %f24;
	cvt.rzi.s32.f32 	%r18, %f26;
	add.s32 	%r19, %r17, 1;
	add.s32 	%r20, %r18, 1;
	cvt.rn.f32.s32 	%f27, %r17;
	sub.f32 	%f28, %f23, %f27;
	cvt.rn.f32.s32 	%f29, %r18;
	sub.f32 	%f30, %f24, %f29;
	add.s32 	%r21, %r104, -1;
	min.s32 	%r22, %r17, %r21;
	max.s32 	%r23, %r22, 0;
	min.s32 	%r24, %r19, %r21;
	max.s32 	%r25, %r24, 0;
	add.s32 	%r26, %r4, -1;
	min.s32 	%r27, %r18, %r26;
	max.s32 	%r28, %r27, 0;
	min.s32 	%r29, %r20, %r26;
	max.s32 	%r30, %r29, 0;
	mul.lo.s32 	%r31, %r28, %r105;
	add.s32 	%r32, %r31, %r23;
	shl.b32 	%r33, %r32, 2;
	add.s32 	%r34, %r31, %r25;
	shl.b32 	%r35, %r34, 2;
	mul.lo.s32 	%r36, %r30, %r105;
	add.s32 	%r37, %r36, %r23;
	shl.b32 	%r38, %r37, 2;
	add.s32 	%r39, %r36, %r25;
	shl.b32 	%r40, %r39, 2;
	mov.f32 	%f31, 0f3F800000;
	sub.f32 	%f32, %f31, %f28;
	sub.f32 	%f33, %f31, %f30;
	mul.f32 	%f34, %f32, %f33;
	mul.f32 	%f35, %f28, %f33;
	mul.f32 	%f36, %f30, %f32;
	mul.f32 	%f37, %f28, %f30;
	mul.wide.s32 	%rd5, %r33, 4;
	add.s64 	%rd6, %rd3, %rd5;
	ld.global.nc.f32 	%f38, [%rd6];
	mul.wide.s32 	%rd7, %r35, 4;
	add.s64 	%rd8, %rd3, %rd7;
	ld.global.nc.f32 	%f39, [%rd8];
	mul.f32 	%f40, %f35, %f39;
	fma.rn.f32 	%f41, %f34, %f38, %f40;
	mul.wide.s32 	%rd9, %r38, 4;
	add.s64 	%rd10, %rd3, %rd9;
	ld.global.nc.f32 	%f42, [%rd10];
	fma.rn.f32 	%f43, %f36, %f42, %f41;
	mul.wide.s32 	%rd11, %r40, 4;
	add.s64 	%rd12, %rd3, %rd11;
	ld.global.nc.f32 	%f44, [%rd12];
	fma.rn.f32 	%f45, %f37, %f44, %f43;
	ld.global.nc.f32 	%f46, [%rd6+4];
	ld.global.nc.f32 	%f47, [%rd8+4];
	mul.f32 	%f48, %f35, %f47;
	fma.rn.f32 	%f49, %f34, %f46, %f48;
	ld.global.nc.f32 	%f50, [%rd10+4];
	fma.rn.f32 	%f51, %f36, %f50, %f49;
	ld.global.nc.f32 	%f52, [%rd12+4];
	fma.rn.f32 	%f53, %f37, %f52, %f51;
	ld.global.nc.f32 	%f54, [%rd6+8];
	ld.global.nc.f32 	%f55, [%rd8+8];
	mul.f32 	%f56, %f35, %f55;
	fma.rn.f32 	%f57, %f34, %f54, %f56;
	ld.global.nc.f32 	%f58, [%rd10+8];
	fma.rn.f32 	%f59, %f36, %f58, %f57;
	ld.global.nc.f32 	%f60, [%rd12+8];
	fma.rn.f32 	%f61, %f37, %f60, %f59;
	add.f32 	%f62, %f5, %f15;
	max.f32 	%f63, %f62, 0f00000000;
	min.f32 	%f64, %f63, 0f3F800000;
	fma.rn.f32 	%f65, %f64, %f10, 0fBF000000;
	cvt.rmi.f32.f32 	%f66, %f65;
	cvt.rzi.s32.f32 	%r41, %f66;
	add.s32 	%r42, %r41, 1;
	cvt.rn.f32.s32 	%f67, %r41;
	sub.f32 	%f68, %f65, %f67;
	min.s32 	%r43, %r41, %r21;
	max.s32 	%r44, %r43, 0;
	min.s32 	%r45, %r42, %r21;
	max.s32 	%r46, %r45, 0;
	add.s32 	%r47, %r31, %r44;
	shl.b32 	%r48, %r47, 2;
	add.s32 	%r49, %r31, %r46;
	shl.b32 	%r50, %r49, 2;
	add.s32 	%r51, %r36, %r44;
	shl.b32 	%r52, %r51, 2;
	add.s32 	%r53, %r36, %r46;
	shl.b32 	%r54, %r53, 2;
	sub.f32 	%f69, %f31, %f68;
	mul.f32 	%f70, %f69, %f33;
	mul.f32 	%f71, %f68, %f33;
	mul.f32 	%f72, %f30, %f69;
	mul.f32 	%f73, %f68, %f30;
	mul.wide.s32 	%rd13, %r48, 4;
	add.s64 	%rd14, %rd3, %rd13;
	ld.global.nc.f32 	%f74, [%rd14];
	mul.wide.s32 	%rd15, %r50, 4;
	add.s64 	%rd16, %rd3, %rd15;
	ld.global.nc.f32 	%f75, [%rd16];
	mul.f32 	%f76, %f71, %f75;
	fma.rn.f32 	%f77, %f70, %f74, %f76;
	mul.wide.s32 	%rd17, %r52, 4;
	add.s64 	%rd18, %rd3, %rd17;
	ld.global.nc.f32 	%f78, [%rd18];
	fma.rn.f32 	%f79, %f72, %f78, %f77;
	mul.wide.s32 	%rd19, %r54, 4;
	add.s64 	%rd20, %rd3, %rd19;
	ld.global.nc.f32 	%f80, [%rd20];
	fma.rn.f32 	%f81, %f73, %f80, %f79;
	ld.global.nc.f32 	%f82, [%rd14+4];
	ld.global.nc.f32 	%f83, [%rd16+4];
	mul.f32 	%f84, %f71, %f83;
	fma.rn.f32 	%f85, %f70, %f82, %f84;
	ld.global.nc.f32 	%f86, [%rd18+4];
	fma.rn.f32 	%f87, %f72, %f86, %f85;
	ld.global.nc.f32 	%f88, [%rd20+4];
	fma.rn.f32 	%f89, %f73, %f88, %f87;
	ld.global.nc.f32 	%f90, [%rd14+8];
	ld.global.nc.f32 	%f91, [%rd16+8];
	mul.f32 	%f92, %f71, %f91;
	fma.rn.f32 	%f93, %f70, %f90, %f92;
	ld.global.nc.f32 	%f94, [%rd18+8];
	fma.rn.f32 	%f95, %f72, %f94, %f93;
	ld.global.nc.f32 	%f96, [%rd20+8];
	fma.rn.f32 	%f97, %f73, %f96, %f95;
	add.f32 	%f98, %f9, %f17;
	max.f32 	%f99, %f98, 0f00000000;
	min.f32 	%f100, %f99, 0f3F800000;
	fma.rn.f32 	%f101, %f100, %f12, 0fBF000000;
	cvt.rmi.f32.f32 	%f102, %f101;
	cvt.rzi.s32.f32 	%r55, %f102;
	add.s32 	%r56, %r55, 1;
	cvt.rn.f32.s32 	%f103, %r55;
	sub.f32 	%f104, %f101, %f103;
	min.s32 	%r57, %r55, %r26;
	max.s32 	%r58, %r57, 0;
	min.s32 	%r59, %r56, %r26;
	max.s32 	%r60, %r59, 0;
	mul.lo.s32 	%r61, %r58, %r105;
	add.s32 	%r62, %r61, %r23;
	shl.b32 	%r63, %r62, 2;
	add.s32 	%r64, %r61, %r25;
	shl.b32 	%r65, %r64, 2;
	mul.lo.s32 	%r66, %r60, %r105;
	add.s32 	%r67, %r66, %r23;
	shl.b32 	%r68, %r67, 2;
	add.s32 	%r69, %r66, %r25;
	shl.b32 	%r70, %r69, 2;
	sub.f32 	%f105, %f31, %f104;
	mul.f32 	%f106, %f32, %f105;
	mul.f32 	%f107, %f28, %f105;
	mul.f32 	%f108, %f104, %f32;
	mul.f32 	%f109, %f28, %f104;
	mul.wide.s32 	%rd21, %r63, 4;
	add.s64 	%rd22, %rd3, %rd21;
	ld.global.nc.f32 	%f110, [%rd22];
	mul.wide.s32 	%rd23, %r65, 4;
	add.s64 	%rd24, %rd3, %rd23;
	ld.global.nc.f32 	%f111, [%rd24];
	mul.f32 	%f112, %f107, %f111;
	fma.rn.f32 	%f113, %f106, %f110, %f112;
	mul.wide.s32 	%rd25, %r68, 4;
	add.s64 	%rd26, %rd3, %rd25;
	ld.global.nc.f32 	%f114, [%rd26];
	fma.rn.f32 	%f115, %f108, %f114, %f113;
	mul.wide.s32 	%rd27, %r70, 4;
	add.s64 	%rd28, %rd3, %rd27;
	ld.global.nc.f32 	%f116, [%rd28];
	fma.rn.f32 	%f117, %f109, %f116, %f115;
	ld.global.nc.f32 	%f118, [%rd22+4];
	ld.global.nc.f32 	%f119, [%rd24+4];
	mul.f32 	%f120, %f107, %f119;
	fma.rn.f32 	%f121, %f106, %f118, %f120;
	ld.global.nc.f32 	%f122, [%rd26+4];
	fma.rn.f32 	%f123, %f108, %f122, %f121;
	ld.global.nc.f32 	%f124, [%rd28+4];
	fma.rn.f32 	%f125, %f109, %f124, %f123;
	ld.global.nc.f32 	%f126, [%rd22+8];
	ld.global.nc.f32 	%f127, [%rd24+8];
	mul.f32 	%f128, %f107, %f127;
	fma.rn.f32 	%f129, %f106, %f126, %f128;
	ld.global.nc.f32 	%f130, [%rd26+8];
	fma.rn.f32 	%f131, %f108, %f130, %f129;
	ld.global.nc.f32 	%f132, [%rd28+8];
	fma.rn.f32 	%f133, %f109, %f132, %f131;
	add.s32 	%r71, %r61, %r44;
	shl.b32 	%r72, %r71, 2;
	add.s32 	%r73, %r61, %r46;
	shl.b32 	%r74, %r73, 2;
	add.s32 	%r75, %r66, %r44;
	shl.b32 	%r76, %r75, 2;
	add.s32 	%r77, %r66, %r46;
	shl.b32 	%r78, %r77, 2;
	mul.f32 	%f134, %f69, %f105;
	mul.f32 	%f135, %f68, %f105;
	mul.f32 	%f136, %f104, %f69;
	mul.f32 	%f137, %f68, %f104;
	mul.wide.s32 	%rd29, %r72, 4;
	add.s64 	%rd30, %rd3, %rd29;
	ld.global.nc.f32 	%f138, [%rd30];
	mul.wide.s32 	%rd31, %r74, 4;
	add.s64 	%rd32, %rd3, %rd31;
	ld.global.nc.f32 	%f139, [%rd32];
	mul.f32 	%f140, %f135, %f139;
	fma.rn.f32 	%f141, %f134, %f138, %f140;
	mul.wide.s32 	%rd33, %r76, 4;
	add.s64 	%rd34, %rd3, %rd33;
	ld.global.nc.f32 	%f142, [%rd34];
	fma.rn.f32 	%f143, %f136, %f142, %f141;
	mul.wide.s32 	%rd35, %r78, 4;
	add.s64 	%rd36, %rd3, %rd35;
	ld.global.nc.f32 	%f144, [%rd36];
	fma.rn.f32 	%f145, %f137, %f144, %f143;
	ld.global.nc.f32 	%f146, [%rd30+4];
	ld.global.nc.f32 	%f147, [%rd32+4];
	mul.f32 	%f148, %f135, %f147;
	fma.rn.f32 	%f149, %f134, %f146, %f148;
	ld.global.nc.f32 	%f150, [%rd34+4];
	fma.rn.f32 	%f151, %f136, %f150, %f149;
	ld.global.nc.f32 	%f152, [%rd36+4];
	fma.rn.f32 	%f153, %f137, %f152, %f151;
	ld.global.nc.f32 	%f154, [%rd30+8];
	ld.global.nc.f32 	%f155, [%rd32+8];
	mul.f32 	%f156, %f135, %f155;
	fma.rn.f32 	%f157, %f134, %f154, %f156;
	ld.global.nc.f32 	%f158, [%rd34+8];
	fma.rn.f32 	%f159, %f136, %f158, %f157;
	ld.global.nc.f32 	%f160, [%rd36+8];
	fma.rn.f32 	%f161, %f137, %f160, %f159;
	max.f32 	%f162, %f5, 0f00000000;
	min.f32 	%f163, %f162, 0f3F800000;
	max.f32 	%f164, %f9, 0f00000000;
	min.f32 	%f165, %f164, 0f3F800000;
	fma.rn.f32 	%f166, %f163, %f10, 0fBF000000;
	fma.rn.f32 	%f167, %f165, %f12, 0fBF000000;
	cvt.rmi.f32.f32 	%f168, %f166;
	cvt.rzi.s32.f32 	%r79, %f168;
	cvt.rmi.f32.f32 	%f169, %f167;
	cvt.rzi.s32.f32 	%r80, %f169;
	add.s32 	%r81, %r79, 1;
	add.s32 	%r82, %r80, 1;
	cvt.rn.f32.s32 	%f170, %r79;
	sub.f32 	%f171, %f166, %f170;
	cvt.rn.f32.s32 	%f172, %r80;
	sub.f32 	%f173, %f167, %f172;
	min.s32 	%r83, %r79, %r21;
	max.s32 	%r84, %r83, 0;
	min.s32 	%r85, %r81, %r21;
	max.s32 	%r86, %r85, 0;
	min.s32 	%r87, %r80, %r26;
	max.s32 	%r88, %r87, 0;
	min.s32 	%r89, %r82, %r26;
	max.s32 	%r90, %r89, 0;
	mul.lo.s32 	%r91, %r88, %r105;
	add.s32 	%r92, %r91, %r84;
	shl.b32 	%r93, %r92, 2;
	add.s32 	%r94, %r91, %r86;
	shl.b32 	%r95, %r94, 2;
	mul.lo.s32 	%r96, %r90, %r105;
	add.s32 	%r97, %r96, %r84;
	shl.b32 	%r98, %r97, 2;
	add.s32 	%r99, %r96, %r86;
	shl.b32 	%r100, %r99, 2;
	sub.f32 	%f174, %f31, %f171;
	sub.f32 	%f175, %f31, %f173;
	mul.f32 	%f176, %f174, %f175;
	mul.f32 	%f177, %f171, %f175;
	mul.f32 	%f178, %f174, %f173;
	mul.f32 	%f179, %f171, %f173;
	mul.wide.s32 	%rd37, %r93, 4;
	add.s64 	%rd38, %rd3, %rd37;
	ld.global.nc.f32 	%f180, [%rd38];
	mul.wide.s32 	%rd39, %r95, 4;
	add.s64 	%rd40, %rd3, %rd39;
	ld.global.nc.f32 	%f181, [%rd40];
	mul.f32 	%f182, %f177, %f181;
	fma.rn.f32 	%f183, %f176, %f180, %f182;
	mul.wide.s32 	%rd41, %r98, 4;
	add.s64 	%rd42, %rd3, %rd41;
	ld.global.nc.f32 	%f184, [%rd42];
	fma.rn.f32 	%f185, %f178, %f184, %f183;
	mul.wide.s32 	%rd43, %r100, 4;
	add.s64 	%rd44, %rd3, %rd43;
	ld.global.nc.f32 	%f186, [%rd44];
	fma.rn.f32 	%f187, %f179, %f186, %f185;
	ld.global.nc.f32 	%f188, [%rd38+4];
	ld.global.nc.f32 	%f189, [%rd40+4];
	mul.f32 	%f190, %f177, %f189;
	fma.rn.f32 	%f191, %f176, %f188, %f190;
	ld.global.nc.f32 	%f192, [%rd42+4];
	fma.rn.f32 	%f193, %f178, %f192, %f191;
	ld.global.nc.f32 	%f194, [%rd44+4];
	fma.rn.f32 	%f195, %f179, %f194, %f193;
	ld.global.nc.f32 	%f196, [%rd38+8];
	ld.global.nc.f32 	%f197, [%rd40+8];
	mul.f32 	%f198, %f177, %f197;
	fma.rn.f32 	%f199, %f176, %f196, %f198;
	ld.global.nc.f32 	%f200, [%rd42+8];
	fma.rn.f32 	%f201, %f178, %f200, %f199;
	ld.global.nc.f32 	%f202, [%rd44+8];
	fma.rn.f32 	%f203, %f179, %f202, %f201;
	mul.f32 	%f204, %f187, 0f3F000000;
	add.f32 	%f205, %f45, %f81;
	add.f32 	%f206, %f205, %f117;
	add.f32 	%f207, %f206, %f145;
	fma.rn.f32 	%f208, %f207, 0f3E000000, %f204;
	mul.f32 	%f209, %f195, 0f3F000000;
	add.f32 	%f210, %f53, %f89;
	add.f32 	%f211, %f210, %f125;
	add.f32 	%f212, %f211, %f153;
	fma.rn.f32 	%f213, %f212, 0f3E000000, %f209;
	mul.f32 	%f214, %f203, 0f3F000000;
	add.f32 	%f215, %f61, %f97;
	add.f32 	%f216, %f215, %f133;
	add.f32 	%f217, %f216, %f161;
	fma.rn.f32 	%f218, %f217, 0f3E000000, %f214;
	mad.lo.s32 	%r101, %r8, %r16, %r1;
	shl.b32 	%r102, %r101, 2;
	mul.wide.s32 	%rd45, %r102, 4;
	add.s64 	%rd46, %rd4, %rd45;
	st.global.f32 	[%rd46], %f208;
	st.global.f32 	[%rd46+4], %f213;
	st.global.f32 	[%rd46+8], %f218;
	mov.b32 	%r103, 1065353216;
	st.global.u32 	[%rd46+12], %r103;
$L__BB1_2:
	ret;

}
	// .globl	UpsampleKernel
.visible .entry UpsampleKernel(
	.param .u64 .ptr .align 1 UpsampleKernel_param_0,
	.param .u64 .ptr .align 1 UpsampleKernel_param_1,
	.param .u64 .ptr .align 1 UpsampleKernel_param_2,
	.param .u32 UpsampleKernel_param_3,
	.param .u32 UpsampleKernel_param_4,
	.param .u32 UpsampleKernel_param_5,
	.param .u32 UpsampleKernel_param_6,
	.param .u32 UpsampleKernel_param_7,
	.param .u32 UpsampleKernel_param_8,
	.param .f32 UpsampleKernel_param_9,
	.param .f32 UpsampleKernel_param_10
)
{
	.reg .pred 	%p<7>;
	.reg .b32 	%r<163>;
	.reg .b32 	%f<392>;
	.reg .b64 	%rd<91>;

	ld.param.u64 	%rd2, [UpsampleKernel_param_1];
	ld.param.u32 	%r6, [UpsampleKernel_param_6];
	ld.param.u32 	%r9, [UpsampleKernel_param_7];
	ld.param.u32 	%r8, [UpsampleKernel_param_8];
	ld.param.f32 	%f14, [UpsampleKernel_param_9];
	ld.param.f32 	%f15, [UpsampleKernel_param_10];
	mov.u32 	%r10, %ctaid.x;
	mov.u32 	%r11, %ntid.x;
	mov.u32 	%r12, %tid.x;
	mad.lo.s32 	%r1, %r10, %r11, %r12;
	mov.u32 	%r13, %ctaid.y;
	mov.u32 	%r14, %ntid.y;
	mov.u32 	%r15, %tid.y;
	mad.lo.s32 	%r16, %r13, %r14, %r15;
	setp.ge.s32 	%p1, %r1, %r6;
	setp.ge.s32 	%p2, %r16, %r9;
	or.pred  	%p3, %p1, %p2;
	@%p3 bra 	$L__BB2_4;
	ld.param.u32 	%r162, [UpsampleKernel_param_5];
	ld.param.u32 	%r161, [UpsampleKernel_param_4];
	ld.param.u32 	%r160, [UpsampleKernel_param_3];
	ld.param.u64 	%rd89, [UpsampleKernel_param_0];
	cvta.to.global.u64 	%rd4, %rd89;
	cvt.rn.f32.s32 	%f16, %r1;
	add.f32 	%f17, %f16, 0f3F000000;
	cvt.rn.f32.s32 	%f1, %r6;
	div.rn.f32 	%f18, %f17, %f1;
	cvt.rn.f32.u32 	%f19, %r16;
	add.f32 	%f20, %f19, 0f3F000000;
	cvt.rn.f32.u32 	%f2, %r9;
	div.rn.f32 	%f21, %f20, %f2;
	cvt.rn.f32.s32 	%f22, %r160;
	rcp.rn.f32 	%f23, %f22;
	cvt.rn.f32.s32 	%f24, %r161;
	rcp.rn.f32 	%f25, %f24;
	add.f32 	%f26, %f14, 0f3F000000;
	mul.f32 	%f27, %f23, %f26;
	sub.f32 	%f28, %f18, %f27;
	mul.f32 	%f29, %f25, %f26;
	sub.f32 	%f30, %f21, %f29;
	max.f32 	%f31, %f28, 0f00000000;
	min.f32 	%f32, %f31, 0f3F800000;
	max.f32 	%f33, %f30, 0f00000000;
	min.f32 	%f34, %f33, 0f3F800000;
	fma.rn.f32 	%f35, %f32, %f22, 0fBF000000;
	fma.rn.f32 	%f36, %f34, %f24, 0fBF000000;
	cvt.rmi.f32.f32 	%f37, %f35;
	cvt.rzi.s32.f32 	%r17, %f37;
	cvt.rmi.f32.f32 	%f38, %f36;
	cvt.rzi.s32.f32 	%r18, %f38;
	add.s32 	%r19, %r17, 1;
	add.s32 	%r20, %r18, 1;
	cvt.rn.f32.s32 	%f39, %r17;
	sub.f32 	%f40, %f35, %f39;
	cvt.rn.f32.s32 	%f41, %r18;
	sub.f32 	%f42, %f36, %f41;
	add.s32 	%r21, %r160, -1;
	min.s32 	%r22, %r17, %r21;
	max.s32 	%r23, %r22, 0;
	min.s32 	%r24, %r19, %r21;
	max.s32 	%r25, %r24, 0;
	add.s32 	%r26, %r161, -1;
	min.s32 	%r27, %r18, %r26;
	max.s32 	%r28, %r27, 0;
	min.s32 	%r29, %r20, %r26;
	max.s32 	%r30, %r29, 0;
	mul.lo.s32 	%r31, %r28, %r162;
	add.s32 	%r32, %r31, %r23;
	shl.b32 	%r33, %r32, 2;
	add.s32 	%r34, %r31, %r25;
	shl.b32 	%r35, %r34, 2;
	mul.lo.s32 	%r36, %r30, %r162;
	add.s32 	%r37, %r36, %r23;
	shl.b32 	%r38, %r37, 2;
	add.s32 	%r39, %r36, %r25;
	shl.b32 	%r40, %r39, 2;
	mov.f32 	%f43, 0f3F800000;
	sub.f32 	%f44, %f43, %f40;
	sub.f32 	%f45, %f43, %f42;
	mul.f32 	%f46, %f44, %f45;
	mul.f32 	%f47, %f40, %f45;
	mul.f32 	%f48, %f42, %f44;
	mul.f32 	%f49, %f40, %f42;
	mul.wide.s32 	%rd5, %r33, 4;
	add.s64 	%rd6, %rd4, %rd5;
	ld.global.nc.f32 	%f50, [%rd6];
	mul.wide.s32 	%rd7, %r35, 4;
	add.s64 	%rd8, %rd4, %rd7;
	ld.global.nc.f32 	%f51, [%rd8];
	mul.f32 	%f52, %f47, %f51;
	fma.rn.f32 	%f53, %f46, %f50, %f52;
	mul.wide.s32 	%rd9, %r38, 4;
	add.s64 	%rd10, %rd4, %rd9;
	ld.global.nc.f32 	%f54, [%rd10];
	fma.rn.f32 	%f55, %f48, %f54, %f53;
	mul.wide.s32 	%rd11, %r40, 4;
	add.s64 	%rd12, %rd4, %rd11;
	ld.global.nc.f32 	%f56, [%rd12];
	fma.rn.f32 	%f57, %f49, %f56, %f55;
	ld.global.nc.f32 	%f58, [%rd6+4];
	ld.global.nc.f32 	%f59, [%rd8+4];
	mul.f32 	%f60, %f47, %f59;
	fma.rn.f32 	%f61, %f46, %f58, %f60;
	ld.global.nc.f32 	%f62, [%rd10+4];
	fma.rn.f32 	%f63, %f48, %f62, %f61;
	ld.global.nc.f32 	%f64, [%rd12+4];
	fma.rn.f32 	%f65, %f49, %f64, %f63;
	ld.global.nc.f32 	%f66, [%rd6+8];
	ld.global.nc.f32 	%f67, [%rd8+8];
	mul.f32 	%f68, %f47, %f67;
	fma.rn.f32 	%f69, %f46, %f66, %f68;
	ld.global.nc.f32 	%f70, [%rd10+8];
	fma.rn.f32 	%f71, %f48, %f70, %f69;
	ld.global.nc.f32 	%f72, [%rd12+8];
	fma.rn.f32 	%f73, %f49, %f72, %f71;
	max.f32 	%f74, %f18, 0f00000000;
	min.f32 	%f3, %f74, 0f3F800000;
	fma.rn.f32 	%f75, %f3, %f22, 0fBF000000;
	cvt.rmi.f32.f32 	%f76, %f75;
	cvt.rzi.s32.f32 	%r41, %f76;
	add.s32 	%r42, %r41, 1;
	cvt.rn.f32.s32 	%f77, %r41;
	sub.f32 	%f78, %f75, %f77;
	min.s32 	%r43, %r41, %r21;
	max.s32 	%r44, %r43, 0;
	min.s32 	%r45, %r42, %r21;
	max.s32 	%r46, %r45, 0;
	add.s32 	%r47, %r31, %r44;
	shl.b32 	%r48, %r47, 2;
	add.s32 	%r49, %r31, %r46;
	shl.b32 	%r50, %r49, 2;
	add.s32 	%r51, %r36, %r44;
	shl.b32 	%r52, %r51, 2;
	add.s32 	%r53, %r36, %r46;
	shl.b32 	%r54, %r53, 2;
	sub.f32 	%f79, %f43, %f78;
	mul.f32 	%f80, %f79, %f45;
	mul.f32 	%f81, %f78, %f45;
	mul.f32 	%f82, %f79, %f42;
	mul.f32 	%f83, %f78, %f42;
	mul.wide.s32 	%rd13, %r48, 4;
	add.s64 	%rd14, %rd4, %rd13;
	ld.global.nc.f32 	%f84, [%rd14];
	mul.wide.s32 	%rd15, %r50, 4;
	add.s64 	%rd16, %rd4, %rd15;
	ld.global.nc.f32 	%f85, [%rd16];
	mul.f32 	%f86, %f81, %f85;
	fma.rn.f32 	%f87, %f80, %f84, %f86;
	mul.wide.s32 	%rd17, %r52, 4;
	add.s64 	%rd18, %rd4, %rd17;
	ld.global.nc.f32 	%f88, [%rd18];
	fma.rn.f32 	%f89, %f82, %f88, %f87;
	mul.wide.s32 	%rd19, %r54, 4;
	add.s64 	%rd20, %rd4, %rd19;
	ld.global.nc.f32 	%f90, [%rd20];
	fma.rn.f32 	%f91, %f83, %f90, %f89;
	ld.global.nc.f32 	%f92, [%rd14+4];
	ld.global.nc.f32 	%f93, [%rd16+4];
	mul.f32 	%f94, %f81, %f93;
	fma.rn.f32 	%f95, %f80, %f92, %f94;
	ld.global.nc.f32 	%f96, [%rd18+4];
	fma.rn.f32 	%f97, %f82, %f96, %f95;
	ld.global.nc.f32 	%f98, [%rd20+4];
	fma.rn.f32 	%f99, %f83, %f98, %f97;
	ld.global.nc.f32 	%f100, [%rd14+8];
	ld.global.nc.f32 	%f101, [%rd16+8];
	mul.f32 	%f102, %f81, %f101;
	fma.rn.f32 	%f103, %f80, %f100, %f102;
	ld.global.nc.f32 	%f104, [%rd18+8];
	fma.rn.f32 	%f105, %f82, %f104, %f103;
	ld.global.nc.f32 	%f106, [%rd20+8];
	fma.rn.f32 	%f107, %f83, %f106, %f105;
	add.f32 	%f108, %f18, %f27;
	max.f32 	%f109, %f108, 0f00000000;
	min.f32 	%f110, %f109, 0f3F800000;
	fma.rn.f32 	%f111, %f110, %f22, 0fBF000000;
	cvt.rmi.f32.f32 	%f112, %f111;
	cvt.rzi.s32.f32 	%r55, %f112;
	add.s32 	%r56, %r55, 1;
	cvt.rn.f32.s32 	%f113, %r55;
	sub.f32 	%f114, %f111, %f113;
	min.s32 	%r57, %r55, %r21;
	max.s32 	%r58, %r57, 0;
	min.s32 	%r59, %r56, %r21;
	max.s32 	%r60, %r59, 0;
	add.s32 	%r61, %r31, %r58;
	shl.b32 	%r62, %r61, 2;
	add.s32 	%r63, %r31, %r60;
	shl.b32 	%r64, %r63, 2;
	add.s32 	%r65, %r36, %r58;
	shl.b32 	%r66, %r65, 2;
	add.s32 	%r67, %r36, %r60;
	shl.b32 	%r68, %r67, 2;
	sub.f32 	%f115, %f43, %f114;
	mul.f32 	%f116, %f115, %f45;
	mul.f32 	%f117, %f114, %f45;
	mul.f32 	%f118, %f42, %f115;
	mul.f32 	%f119, %f114, %f42;
	mul.wide.s32 	%rd21, %r62, 4;
	add.s64 	%rd22, %rd4, %rd21;
	ld.global.nc.f32 	%f120, [%rd22];
	mul.wide.s32 	%rd23, %r64, 4;
	add.s64 	%rd24, %rd4, %rd23;
	ld.global.nc.f32 	%f121, [%rd24];
	mul.f32 	%f122, %f117, %f121;
	fma.rn.f32 	%f123, %f116, %f120, %f122;
	mul.wide.s32 	%rd25, %r66, 4;
	add.s64 	%rd26, %rd4, %rd25;
	ld.global.nc.f32 	%f124, [%rd26];
	fma.rn.f32 	%f125, %f118, %f124, %f123;
	mul.wide.s32 	%rd27, %r68, 4;
	add.s64 	%rd28, %rd4, %rd27;
	ld.global.nc.f32 	%f126, [%rd28];
	fma.rn.f32 	%f127, %f119, %f126, %f125;
	ld.global.nc.f32 	%f128, [%rd22+4];
	ld.global.nc.f32 	%f129, [%rd24+4];
	mul.f32 	%f130, %f117, %f129;
	fma.rn.f32 	%f131, %f116, %f128, %f130;
	ld.global.nc.f32 	%f132, [%rd26+4];
	fma.rn.f32 	%f133, %f118, %f132, %f131;
	ld.global.nc.f32 	%f134, [%rd28+4];
	fma.rn.f32 	%f135, %f119, %f134, %f133;
	ld.global.nc.f32 	%f136, [%rd22+8];
	ld.global.nc.f32 	%f137, [%rd24+8];
	mul.f32 	%f138, %f117, %f137;
	fma.rn.f32 	%f139, %f116, %f136, %f138;
	ld.global.nc.f32 	%f140, [%rd26+8];
	fma.rn.f32 	%f141, %f118, %f140, %f139;
	ld.global.nc.f32 	%f142, [%rd28+8];
	fma.rn.f32 	%f143, %f119, %f142, %f141;
	max.f32 	%f144, %f21, 0f00000000;
	min.f32 	%f4, %f144, 0f3F800000;
	fma.rn.f32 	%f145, %f4, %f24, 0fBF000000;
	cvt.rmi.f32.f32 	%f146, %f145;
	cvt.rzi.s32.f32 	%r69, %f146;
	add.s32 	%r70, %r69, 1;
	cvt.rn.f32.s32 	%f147, %r69;
	sub.f32 	%f148, %f145, %f147;
	min.s32 	%r71, %r69, %r26;
	max.s32 	%r72, %r71, 0;
	min.s32 	%r73, %r70, %r26;
	max.s32 	%r74, %r73, 0;
	mul.lo.s32 	%r75, %r72, %r162;
	add.s32 	%r76, %r23, %r75;
	shl.b32 	%r77, %r76, 2;
	add.s32 	%r78, %r25, %r75;
	shl.b32 	%r79, %r78, 2;
	mul.lo.s32 	%r80, %r74, %r162;
	add.s32 	%r81, %r23, %r80;
	shl.b32 	%r82, %r81, 2;
	add.s32 	%r83, %r25, %r80;
	shl.b32 	%r84, %r83, 2;
	sub.f32 	%f149, %f43, %f148;
	mul.f32 	%f150, %f149, %f44;
	mul.f32 	%f151, %f149, %f40;
	mul.f32 	%f152, %f148, %f44;
	mul.f32 	%f153, %f148, %f40;
	mul.wide.s32 	%rd29, %r77, 4;
	add.s64 	%rd30, %rd4, %rd29;
	ld.global.nc.f32 	%f154, [%rd30];
	mul.wide.s32 	%rd31, %r79, 4;
	add.s64 	%rd32, %rd4, %rd31;
	ld.global.nc.f32 	%f155, [%rd32];
	mul.f32 	%f156, %f151, %f155;
	fma.rn.f32 	%f157, %f150, %f154, %f156;
	mul.wide.s32 	%rd33, %r82, 4;
	add.s64 	%rd34, %rd4, %rd33;
	ld.global.nc.f32 	%f158, [%rd34];
	fma.rn.f32 	%f159, %f152, %f158, %f157;
	mul.wide.s32 	%rd35, %r84, 4;
	add.s64 	%rd36, %rd4, %rd35;
	ld.global.nc.f32 	%f160, [%rd36];
	fma.rn.f32 	%f161, %f153, %f160, %f159;
	ld.global.nc.f32 	%f162, [%rd30+4];
	ld.global.nc.f32 	%f163, [%rd32+4];
	mul.f32 	%f164, %f151, %f163;
	fma.rn.f32 	%f165, %f150, %f162, %f164;
	ld.global.nc.f32 	%f166, [%rd34+4];
	fma.rn.f32 	%f167, %f152, %f166, %f165;
	ld.global.nc.f32 	%f168, [%rd36+4];
	fma.rn.f32 	%f169, %f153, %f168, %f167;
	ld.global.nc.f32 	%f170, [%rd30+8];
	ld.global.nc.f32 	%f171, [%rd32+8];
	mul.f32 	%f172, %f151, %f171;
	fma.rn.f32 	%f173, %f150, %f170, %f172;
	ld.global.nc.f32 	%f174, [%rd34+8];
	fma.rn.f32 	%f175, %f152, %f174, %f173;
	ld.global.nc.f32 	%f176, [%rd36+8];
	fma.rn.f32 	%f177, %f153, %f176, %f175;
	add.s32 	%r85, %r75, %r44;
	shl.b32 	%r86, %r85, 2;
	add.s32 	%r87, %r75, %r46;
	shl.b32 	%r88, %r87, 2;
	add.s32 	%r89, %r80, %r44;
	shl.b32 	%r90, %r89, 2;
	add.s32 	%r91, %r80, %r46;
	shl.b32 	%r92, %r91, 2;
	mul.f32 	%f178, %f79, %f149;
	mul.f32 	%f179, %f78, %f149;
	mul.f32 	%f180, %f79, %f148;
	mul.f32 	%f181, %f78, %f148;
	mul.wide.s32 	%rd37, %r86, 4;
	add.s64 	%rd38, %rd4, %rd37;
	ld.global.nc.f32 	%f182, [%rd38];
	mul.wide.s32 	%rd39, %r88, 4;
	add.s64 	%rd40, %rd4, %rd39;
	ld.global.nc.f32 	%f183, [%rd40];
	mul.f32 	%f184, %f179, %f183;
	fma.rn.f32 	%f185, %f178, %f182, %f184;
	mul.wide.s32 	%rd41, %r90, 4;
	add.s64 	%rd42, %rd4, %rd41;
	ld.global.nc.f32 	%f186, [%rd42];
	fma.rn.f32 	%f187, %f180, %f186, %f185;
	mul.wide.s32 	%rd43, %r92, 4;
	add.s64 	%rd44, %rd4, %rd43;
	ld.global.nc.f32 	%f188, [%rd44];
	fma.rn.f32 	%f189, %f181, %f188, %f187;
	ld.global.nc.f32 	%f190, [%rd38+4];
	ld.global.nc.f32 	%f191, [%rd40+4];
	mul.f32 	%f192, %f179, %f191;
	fma.rn.f32 	%f193, %f178, %f190, %f192;
	ld.global.nc.f32 	%f194, [%rd42+4];
	fma.rn.f32 	%f195, %f180, %f194, %f193;
	ld.global.nc.f32 	%f196, [%rd44+4];
	fma.rn.f32 	%f197, %f181, %f196, %f195;
	ld.global.nc.f32 	%f198, [%rd38+8];
	ld.global.nc.f32 	%f199, [%rd40+8];
	mul.f32 	%f200, %f179, %f199;
	fma.rn.f32 	%f201, %f178, %f198, %f200;
	ld.global.nc.f32 	%f202, [%rd42+8];
	fma.rn.f32 	%f203, %f180, %f202, %f201;
	ld.global.nc.f32 	%f204, [%rd44+8];
	fma.rn.f32 	%f205, %f181, %f204, %f203;
	add.s32 	%r93, %r58, %r75;
	shl.b32 	%r94, %r93, 2;
	add.s32 	%r95, %r60, %r75;
	shl.b32 	%r96, %r95, 2;
	add.s32 	%r97, %r58, %r80;
	shl.b32 	%r98, %r97, 2;
	add.s32 	%r99, %r60, %r80;
	shl.b32 	%r100, %r99, 2;
	mul.f32 	%f206, %f149, %f115;
	mul.f32 	%f207, %f149, %f114;
	mul.f32 	%f208, %f148, %f115;
	mul.f32 	%f209, %f148, %f114;
	mul.wide.s32 	%rd45, %r94, 4;
	add.s64 	%rd46, %rd4, %rd45;
	ld.global.nc.f32 	%f210, [%rd46];
	mul.wide.s32 	%rd47, %r96, 4;
	add.s64 	%rd48, %rd4, %rd47;
	ld.global.nc.f32 	%f211, [%rd48];
	mul.f32 	%f212, %f207, %f211;
	fma.rn.f32 	%f213, %f206, %f210, %f212;
	mul.wide.s32 	%rd49, %r98, 4;
	add.s64 	%rd50, %rd4, %rd49;
	ld.global.nc.f32 	%f214, [%rd50];
	fma.rn.f32 	%f215, %f208, %f214, %f213;
	mul.wide.s32 	%rd51, %r100, 4;
	add.s64 	%rd52, %rd4, %rd51;
	ld.global.nc.f32 	%f216, [%rd52];
	fma.rn.f32 	%f217, %f209, %f216, %f215;
	ld.global.nc.f32 	%f218, [%rd46+4];
	ld.global.nc.f32 	%f219, [%rd48+4];
	mul.f32 	%f220, %f207, %f219;
	fma.rn.f32 	%f221, %f206, %f218, %f220;
	ld.global.nc.f32 	%f222, [%rd50+4];
	fma.rn.f32 	%f223, %f208, %f222, %f221;
	ld.global.nc.f32 	%f224, [%rd52+4];
	fma.rn.f32 	%f225, %f209, %f224, %f223;
	ld.global.nc.f32 	%f226, [%rd46+8];
	ld.global.nc.f32 	%f227, [%rd48+8];
	mul.f32 	%f228, %f207, %f227;
	fma.rn.f32 	%f229, %f206, %f226, %f228;
	ld.global.nc.f32 	%f230, [%rd50+8];
	fma.rn.f32 	%f231, %f208, %f230, %f229;
	ld.global.nc.f32 	%f232, [%rd52+8];
	fma.rn.f32 	%f233, %f209, %f232, %f231;
	add.f32 	%f234, %f21, %f29;
	max.f32 	%f235, %f234, 0f00000000;
	min.f32 	%f236, %f235, 0f3F800000;
	fma.rn.f32 	%f237, %f236, %f24, 0fBF000000;
	cvt.rmi.f32.f32 	%f238, %f237;
	cvt.rzi.s32.f32 	%r101, %f238;
	add.s32 	%r102, %r101, 1;
	cvt.rn.f32.s32 	%f239, %r101;
	sub.f32 	%f240, %f237, %f239;
	min.s32 	%r103, %r101, %r26;
	max.s32 	%r104, %r103, 0;
	min.s32 	%r105, %r102, %r26;
	max.s32 	%r106, %r105, 0;
	mul.lo.s32 	%r107, %r104, %r162;
	add.s32 	%r108, %r107, %r23;
	shl.b32 	%r109, %r108, 2;
	add.s32 	%r110, %r107, %r25;
	shl.b32 	%r111, %r110, 2;
	mul.lo.s32 	%r112, %r106, %r162;
	add.s32 	%r113, %r112, %r23;
	shl.b32 	%r114, %r113, 2;
	add.s32 	%r115, %r112, %r25;
	shl.b32 	%r116, %r115, 2;
	sub.f32 	%f241, %f43, %f240;
	mul.f32 	%f242, %f44, %f241;
	mul.f32 	%f243, %f40, %f241;
	mul.f32 	%f244, %f240, %f44;
	mul.f32 	%f245, %f40, %f240;
	mul.wide.s32 	%rd53, %r109, 4;
	add.s64 	%rd54, %rd4, %rd53;
	ld.global.nc.f32 	%f246, [%rd54];
	mul.wide.s32 	%rd55, %r111, 4;
	add.s64 	%rd56, %rd4, %rd55;
	ld.global.nc.f32 	%f247, [%rd56];
	mul.f32 	%f248, %f243, %f247;
	fma.rn.f32 	%f249, %f242, %f246, %f248;
	mul.wide.s32 	%rd57, %r114, 4;
	add.s64 	%rd58, %rd4, %rd57;
	ld.global.nc.f32 	%f250, [%rd58];
	fma.rn.f32 	%f251, %f244, %f250, %f249;
	mul.wide.s32 	%rd59, %r116, 4;
	add.s64 	%rd60, %rd4, %rd59;
	ld.global.nc.f32 	%f252, [%rd60];
	fma.rn.f32 	%f253, %f245, %f252, %f251;
	ld.global.nc.f32 	%f254, [%rd54+4];
	ld.global.nc.f32 	%f255, [%rd56+4];
	mul.f32 	%f256, %f243, %f255;
	fma.rn.f32 	%f257, %f242, %f254, %f256;
	ld.global.nc.f32 	%f258, [%rd58+4];
	fma.rn.f32 	%f259, %f244, %f258, %f257;
	ld.global.nc.f32 	%f260, [%rd60+4];
	fma.rn.f32 	%f261, %f245, %f260, %f259;
	ld.global.nc.f32 	%f262, [%rd54+8];
	ld.global.nc.f32 	%f263, [%rd56+8];
	mul.f32 	%f264, %f243, %f263;
	fma.rn.f32 	%f265, %f242, %f262, %f264;
	ld.global.nc.f32 	%f266, [%rd58+8];
	fma.rn.f32 	%f267, %f244, %f266, %f265;
	ld.global.nc.f32 	%f268, [%rd60+8];
	fma.rn.f32 	%f269, %f245, %f268, %f267;
	add.s32 	%r117, %r107, %r44;
	shl.b32 	%r118, %r117, 2;
	add.s32 	%r119, %r107, %r46;
	shl.b32 	%r120, %r119, 2;
	add.s32 	%r121, %r112, %r44;
	shl.b32 	%r122, %r121, 2;
	add.s32 	%r123, %r112, %r46;
	shl.b32 	%r124, %r123, 2;
	mul.f32 	%f270, %f79, %f241;
	mul.f32 	%f271, %f78, %f241;
	mul.f32 	%f272, %f79, %f240;
	mul.f32 	%f273, %f78, %f240;
	mul.wide.s32 	%rd61, %r118, 4;
	add.s64 	%rd62, %rd4, %rd61;
	ld.global.nc.f32 	%f274, [%rd62];
	mul.wide.s32 	%rd63, %r120, 4;
	add.s64 	%rd64, %rd4, %rd63;
	ld.global.nc.f32 	%f275, [%rd64];
	mul.f32 	%f276, %f271, %f275;
	fma.rn.f32 	%f277, %f270, %f274, %f276;
	mul.wide.s32 	%rd65, %r122, 4;
	add.s64 	%rd66, %rd4, %rd65;
	ld.global.nc.f32 	%f278, [%rd66];
	fma.rn.f32 	%f279, %f272, %f278, %f277;
	mul.wide.s32 	%rd67, %r124, 4;
	add.s64 	%rd68, %rd4, %rd67;
	ld.global.nc.f32 	%f280, [%rd68];
	fma.rn.f32 	%f281, %f273, %f280, %f279;
	ld.global.nc.f32 	%f282, [%rd62+4];
	ld.global.nc.f32 	%f283, [%rd64+4];
	mul.f32 	%f284, %f271, %f283;
	fma.rn.f32 	%f285, %f270, %f282, %f284;
	ld.global.nc.f32 	%f286, [%rd66+4];
	fma.rn.f32 	%f287, %f272, %f286, %f285;
	ld.global.nc.f32 	%f288, [%rd68+4];
	fma.rn.f32 	%f289, %f273, %f288, %f287;
	ld.global.nc.f32 	%f290, [%rd62+8];
	ld.global.nc.f32 	%f291, [%rd64+8];
	mul.f32 	%f292, %f271, %f291;
	fma.rn.f32 	%f293, %f270, %f290, %f292;
	ld.global.nc.f32 	%f294, [%rd66+8];
	fma.rn.f32 	%f295, %f272, %f294, %f293;
	ld.global.nc.f32 	%f296, [%rd68+8];
	fma.rn.f32 	%f297, %f273, %f296, %f295;
	add.s32 	%r125, %r107, %r58;
	shl.b32 	%r126, %r125, 2;
	add.s32 	%r127, %r107, %r60;
	shl.b32 	%r128, %r127, 2;
	add.s32 	%r129, %r112, %r58;
	shl.b32 	%r130, %r129, 2;
	add.s32 	%r131, %r112, %r60;
	shl.b32 	%r132, %r131, 2;
	mul.f32 	%f298, %f115, %f241;
	mul.f32 	%f299, %f114, %f241;
	mul.f32 	%f300, %f240, %f115;
	mul.f32 	%f301, %f114, %f240;
	mul.wide.s32 	%rd69, %r126, 4;
	add.s64 	%rd70, %rd4, %rd69;
	ld.global.nc.f32 	%f302, [%rd70];
	mul.wide.s32 	%rd71, %r128, 4;
	add.s64 	%rd72, %rd4, %rd71;
	ld.global.nc.f32 	%f303, [%rd72];
	mul.f32 	%f304, %f299, %f303;
	fma.rn.f32 	%f305, %f298, %f302, %f304;
	mul.wide.s32 	%rd73, %r130, 4;
	add.s64 	%rd74, %rd4, %rd73;
	ld.global.nc.f32 	%f306, [%rd74];
	fma.rn.f32 	%f307, %f300, %f306, %f305;
	mul.wide.s32 	%rd75, %r132, 4;
	add.s64 	%rd76, %rd4, %rd75;
	ld.global.nc.f32 	%f308, [%rd76];
	fma.rn.f32 	%f309, %f301, %f308, %f307;
	ld.global.nc.f32 	%f310, [%rd70+4];
	ld.global.nc.f32 	%f311, [%rd72+4];
	mul.f32 	%f312, %f299, %f311;
	fma.rn.f32 	%f313, %f298, %f310, %f312;
	ld.global.nc.f32 	%f314, [%rd74+4];
	fma.rn.f32 	%f315, %f300, %f314, %f313;
	ld.global.nc.f32 	%f316, [%rd76+4];
	fma.rn.f32 	%f317, %f301, %f316, %f315;
	ld.global.nc.f32 	%f318, [%rd70+8];
	ld.global.nc.f32 	%f319, [%rd72+8];
	mul.f32 	%f320, %f299, %f319;
	fma.rn.f32 	%f321, %f298, %f318, %f320;
	ld.global.nc.f32 	%f322, [%rd74+8];
	fma.rn.f32 	%f323, %f300, %f322, %f321;
	ld.global.nc.f32 	%f324, [%rd76+8];
	fma.rn.f32 	%f325, %f301, %f324, %f323;
	add.f32 	%f326, %f57, %f127;
	add.f32 	%f327, %f326, %f253;
	add.f32 	%f328, %f327, %f309;
	add.f32 	%f329, %f91, %f161;
	add.f32 	%f330, %f329, %f217;
	add.f32 	%f331, %f330, %f281;
	fma.rn.f32 	%f332, %f331, 0f40000000, %f328;
	fma.rn.f32 	%f333, %f189, 0f40800000, %f332;
	add.f32 	%f334, %f65, %f135;
	add.f32 	%f335, %f334, %f261;
	add.f32 	%f336, %f335, %f317;
	add.f32 	%f337, %f99, %f169;
	add.f32 	%f338, %f337, %f225;
	add.f32 	%f339, %f338, %f289;
	fma.rn.f32 	%f340, %f339, 0f40000000, %f336;
	fma.rn.f32 	%f341, %f197, 0f40800000, %f340;
	add.f32 	%f342, %f73, %f143;
	add.f32 	%f343, %f342, %f269;
	add.f32 	%f344, %f343, %f325;
	add.f32 	%f345, %f107, %f177;
	add.f32 	%f346, %f345, %f233;
	add.f32 	%f347, %f346, %f297;
	fma.rn.f32 	%f348, %f347, 0f40000000, %f344;
	fma.rn.f32 	%f349, %f205, 0f40800000, %f348;
	mul.f32 	%f389, %f333, 0f3D800000;
	mul.f32 	%f390, %f341, 0f3D800000;
	mul.f32 	%f391, %f349, 0f3D800000;
	setp.leu.f32 	%p4, %f15, 0f00000000;
	setp.eq.s64 	%p5, %rd2, 0;
	or.pred  	%p6, %p5, %p4;
	@%p6 bra 	$L__BB2_3;
	cvta.to.global.u64 	%rd77, %rd2;
	fma.rn.f32 	%f350, %f3, %f1, 0fBF000000;
	fma.rn.f32 	%f351, %f4, %f2, 0fBF000000;
	cvt.rmi.f32.f32 	%f352, %f350;
	cvt.rzi.s32.f32 	%r133, %f352;
	cvt.rmi.f32.f32 	%f353, %f351;
	cvt.rzi.s32.f32 	%r134, %f353;
	add.s32 	%r135, %r133, 1;
	add.s32 	%r136, %r134, 1;
	cvt.rn.f32.s32 	%f354, %r133;
	sub.f32 	%f355, %f350, %f354;
	cvt.rn.f32.s32 	%f356, %r134;
	sub.f32 	%f357, %f351, %f356;
	add.s32 	%r137, %r6, -1;
	min.s32 	%r138, %r133, %r137;
	max.s32 	%r139, %r138, 0;
	min.s32 	%r140, %r135, %r137;
	max.s32 	%r141, %r140, 0;
	add.s32 	%r142, %r9, -1;
	min.s32 	%r143, %r134, %r142;
	max.s32 	%r144, %r143, 0;
	min.s32 	%r145, %r136, %r142;
	max.s32 	%r146, %r145, 0;
	mul.lo.s32 	%r147, %r144, %r8;
	add.s32 	%r148, %r147, %r139;
	shl.b32 	%r149, %r148, 2;
	add.s32 	%r150, %r147, %r141;
	shl.b32 	%r151, %r150, 2;
	mul.lo.s32 	%r152, %r146, %r8;
	add.s32 	%r153, %r152, %r139;
	shl.b32 	%r154, %r153, 2;
	add.s32 	%r155, %r152, %r141;
	shl.b32 	%r156, %r155, 2;
	mov.f32 	%f358, 0f3F800000;
	sub.f32 	%f359, %f358, %f355;
	sub.f32 	%f360, %f358, %f357;
	mul.f32 	%f361, %f359, %f360;
	mul.f32 	%f362, %f355, %f360;
	mul.f32 	%f363, %f359, %f357;
	mul.f32 	%f364, %f355, %f357;
	mul.wide.s32 	%rd78, %r149, 4;
	add.s64 	%rd79, %rd77, %rd78;
	ld.global.nc.f32 	%f365, [%rd79];
	mul.wide.s32 	%rd80, %r151, 4;
	add.s64 	%rd81, %rd77, %rd80;
	ld.global.nc.f32 	%f366, [%rd81];
	mul.f32 	%f367, %f362, %f366;
	fma.rn.f32 	%f368, %f361, %f365, %f367;
	mul.wide.s32 	%rd82, %r154, 4;
	add.s64 	%rd83, %rd77, %rd82;
	ld.global.nc.f32 	%f369, [%rd83];
	fma.rn.f32 	%f370, %f363, %f369, %f368;
	mul.wide.s32 	%rd84, %r156, 4;
	add.s64 	%rd85, %rd77, %rd84;
	ld.global.nc.f32 	%f371, [%rd85];
	fma.rn.f32 	%f372, %f364, %f371, %f370;
	ld.global.nc.f32 	%f373, [%rd79+4];
	ld.global.nc.f32 	%f374, [%rd81+4];
	mul.f32 	%f375, %f362, %f374;
	fma.rn.f32 	%f376, %f361, %f373, %f375;
	ld.global.nc.f32 	%f377, [%rd83+4];
	fma.rn.f32 	%f378, %f363, %f377, %f376;
	ld.global.nc.f32 	%f379, [%rd85+4];
	fma.rn.f32 	%f380, %f364, %f379, %f378;
	ld.global.nc.f32 	%f381, [%rd79+8];
	ld.global.nc.f32 	%f382, [%rd81+8];
	mul.f32 	%f383, %f362, %f382;
	fma.rn.f32 	%f384, %f361, %f381, %f383;
	ld.global.nc.f32 	%f385, [%rd83+8];
	fma.rn.f32 	%f386, %f363, %f385, %f384;
	ld.global.nc.f32 	%f387, [%rd85+8];
	fma.rn.f32 	%f388, %f364, %f387, %f386;
	fma.rn.f32 	%f389, %f15, %f372, %f389;
	fma.rn.f32 	%f390, %f15, %f380, %f390;
	fma.rn.f32 	%f391, %f15, %f388, %f391;
$L__BB2_3:
	ld.param.u64 	%rd90, [UpsampleKernel_param_2];
	mad.lo.s32 	%r157, %r8, %r16, %r1;
	shl.b32 	%r158, %r157, 2;
	cvta.to.global.u64 	%rd86, %rd90;
	mul.wide.s32 	%rd87, %r158, 4;
	add.s64 	%rd88, %rd86, %rd87;
	st.global.f32 	[%rd88], %f389;
	st.global.f32 	[%rd88+4], %f390;
	st.global.f32 	[%rd88+8], %f391;
	mov.b32 	%r159, 1065353216;
	st.global.u32 	[%rd88+12], %r159;
$L__BB2_4:
	ret;

}
	// .globl	CompositeKernel
.visible .entry CompositeKernel(
	.param .u64 .ptr .align 1 CompositeKernel_param_0,
	.param .u64 .ptr .align 1 CompositeKernel_param_1,
	.param .u64 .ptr .align 1 CompositeKernel_param_2,
	.param .u32 CompositeKernel_param_3,
	.param .u32 CompositeKernel_param_4,
	.param .u32 CompositeKernel_param_5,
	.param .u32 CompositeKernel_param_6,
	.param .u32 CompositeKernel_param_7,
	.param .f32 CompositeKernel_param_8,
	.param .u32 CompositeKernel_param_9
)
{
	.reg .pred 	%p<10>;
	.reg .b32 	%r<45>;
	.reg .b32 	%f<113>;
	.reg .b64 	%rd<21>;

	ld.param.u64 	%rd2, [CompositeKernel_param_1];
	ld.param.u32 	%r3, [CompositeKernel_param_3];
	ld.param.u32 	%r9, [CompositeKernel_param_4];
	ld.param.u32 	%r5, [CompositeKernel_param_5];
	ld.param.u32 	%r6, [CompositeKernel_param_6];
	ld.param.u32 	%r7, [CompositeKernel_param_7];
	ld.param.f32 	%f28, [CompositeKernel_param_8];
	ld.param.u32 	%r8, [CompositeKernel_param_9];
	mov.u32 	%r10, %ctaid.x;
	mov.u32 	%r11, %ntid.x;
	mov.u32 	%r12, %tid.x;
	mad.lo.s32 	%r1, %r10, %r11, %r12;
	mov.u32 	%r13, %ctaid.y;
	mov.u32 	%r14, %ntid.y;
	mov.u32 	%r15, %tid.y;
	mad.lo.s32 	%r16, %r13, %r14, %r15;
	setp.ge.s32 	%p1, %r1, %r3;
	setp.ge.s32 	%p2, %r16, %r9;
	or.pred  	%p3, %p1, %p2;
	@%p3 bra 	$L__BB3_15;
	ld.param.u64 	%rd19, [CompositeKernel_param_0];
	cvta.to.global.u64 	%rd4, %rd19;
	cvta.to.global.u64 	%rd5, %rd2;
	mad.lo.s32 	%r17, %r5, %r16, %r1;
	shl.b32 	%r18, %r17, 2;
	mul.wide.s32 	%rd6, %r18, 4;
	add.s64 	%rd7, %rd4, %rd6;
	ld.global.nc.f32 	%f1, [%rd7];
	ld.global.nc.f32 	%f2, [%rd7+4];
	ld.global.nc.f32 	%f3, [%rd7+8];
	ld.global.nc.f32 	%f4, [%rd7+12];
	cvt.rn.f32.s32 	%f29, %r1;
	add.f32 	%f30, %f29, 0f3F000000;
	cvt.rn.f32.s32 	%f31, %r3;
	div.rn.f32 	%f32, %f30, %f31;
	cvt.rn.f32.u32 	%f33, %r16;
	add.f32 	%f34, %f33, 0f3F000000;
	cvt.rn.f32.u32 	%f35, %r9;
	div.rn.f32 	%f36, %f34, %f35;
	max.f32 	%f37, %f32, 0f00000000;
	min.f32 	%f38, %f37, 0f3F800000;
	max.f32 	%f39, %f36, 0f00000000;
	min.f32 	%f40, %f39, 0f3F800000;
	fma.rn.f32 	%f41, %f38, %f31, 0fBF000000;
	fma.rn.f32 	%f42, %f40, %f35, 0fBF000000;
	cvt.rmi.f32.f32 	%f43, %f41;
	cvt.rzi.s32.f32 	%r19, %f43;
	cvt.rmi.f32.f32 	%f44, %f42;
	cvt.rzi.s32.f32 	%r20, %f44;
	add.s32 	%r21, %r19, 1;
	add.s32 	%r22, %r20, 1;
	cvt.rn.f32.s32 	%f45, %r19;
	sub.f32 	%f46, %f41, %f45;
	cvt.rn.f32.s32 	%f47, %r20;
	sub.f32 	%f48, %f42, %f47;
	add.s32 	%r23, %r3, -1;
	min.s32 	%r24, %r19, %r23;
	max.s32 	%r25, %r24, 0;
	min.s32 	%r26, %r21, %r23;
	max.s32 	%r27, %r26, 0;
	add.s32 	%r28, %r9, -1;
	min.s32 	%r29, %r20, %r28;
	max.s32 	%r30, %r29, 0;
	min.s32 	%r31, %r22, %r28;
	max.s32 	%r32, %r31, 0;
	mul.lo.s32 	%r33, %r30, %r6;
	add.s32 	%r34, %r33, %r25;
	shl.b32 	%r35, %r34, 2;
	add.s32 	%r36, %r33, %r27;
	shl.b32 	%r37, %r36, 2;
	mul.lo.s32 	%r38, %r32, %r6;
	add.s32 	%r39, %r38, %r25;
	shl.b32 	%r40, %r39, 2;
	add.s32 	%r41, %r38, %r27;
	shl.b32 	%r42, %r41, 2;
	mov.f32 	%f49, 0f3F800000;
	sub.f32 	%f50, %f49, %f46;
	sub.f32 	%f51, %f49, %f48;
	mul.f32 	%f52, %f50, %f51;
	mul.f32 	%f53, %f46, %f51;
	mul.f32 	%f54, %f50, %f48;
	mul.f32 	%f55, %f46, %f48;
	mul.wide.s32 	%rd8, %r35, 4;
	add.s64 	%rd9, %rd5, %rd8;
	ld.global.nc.f32 	%f56, [%rd9];
	mul.wide.s32 	%rd10, %r37, 4;
	add.s64 	%rd11, %rd5, %rd10;
	ld.global.nc.f32 	%f57, [%rd11];
	mul.f32 	%f58, %f53, %f57;
	fma.rn.f32 	%f59, %f52, %f56, %f58;
	mul.wide.s32 	%rd12, %r40, 4;
	add.s64 	%rd13, %rd5, %rd12;
	ld.global.nc.f32 	%f60, [%rd13];
	fma.rn.f32 	%f61, %f54, %f60, %f59;
	mul.wide.s32 	%rd14, %r42, 4;
	add.s64 	%rd15, %rd5, %rd14;
	ld.global.nc.f32 	%f62, [%rd15];
	fma.rn.f32 	%f63, %f55, %f62, %f61;
	ld.global.nc.f32 	%f64, [%rd9+4];
	ld.global.nc.f32 	%f65, [%rd11+4];
	mul.f32 	%f66, %f53, %f65;
	fma.rn.f32 	%f67, %f52, %f64, %f66;
	ld.global.nc.f32 	%f68, [%rd13+4];
	fma.rn.f32 	%f69, %f54, %f68, %f67;
	ld.global.nc.f32 	%f70, [%rd15+4];
	fma.rn.f32 	%f71, %f55, %f70, %f69;
	ld.global.nc.f32 	%f72, [%rd9+8];
	ld.global.nc.f32 	%f73, [%rd11+8];
	mul.f32 	%f74, %f53, %f73;
	fma.rn.f32 	%f75, %f52, %f72, %f74;
	ld.global.nc.f32 	%f76, [%rd13+8];
	fma.rn.f32 	%f77, %f54, %f76, %f75;
	ld.global.nc.f32 	%f78, [%rd15+8];
	fma.rn.f32 	%f79, %f55, %f78, %f77;
	mul.f32 	%f5, %f28, %f63;
	mul.f32 	%f6, %f28, %f71;
	mul.f32 	%f7, %f28, %f79;
	setp.eq.s32 	%p4, %r8, 2;
	@%p4 bra 	$L__BB3_5;
	setp.eq.s32 	%p5, %r8, 1;
	@%p5 bra 	$L__BB3_4;
	add.f32 	%f110, %f1, %f5;
	add.f32 	%f111, %f2, %f6;
	add.f32 	%f112, %f3, %f7;
	setp.ne.s32 	%p6, %r8, 0;
	bra.uni 	$L__BB3_14;
$L__BB3_4:
	mov.f32 	%f98, 0f3F800000;
	sub.f32 	%f99, %f98, %f1;
	sub.f32 	%f100, %f98, %f5;
	mul.f32 	%f101, %f99, %f100;
	sub.f32 	%f110, %f98, %f101;
	sub.f32 	%f102, %f98, %f2;
	sub.f32 	%f103, %f98, %f6;
	mul.f32 	%f104, %f102, %f103;
	sub.f32 	%f111, %f98, %f104;
	sub.f32 	%f105, %f98, %f3;
	sub.f32 	%f106, %f98, %f7;
	mul.f32 	%f107, %f105, %f106;
	sub.f32 	%f112, %f98, %f107;
	bra.uni 	$L__BB3_14;
$L__BB3_5:
	setp.geu.f32 	%p7, %f1, 0f3F000000;
	@%p7 bra 	$L__BB3_7;
	add.f32 	%f85, %f1, %f1;
	mul.f32 	%f110, %f85, %f5;
	bra.uni 	$L__BB3_8;
$L__BB3_7:
	mov.f32 	%f80, 0f3F800000;
	sub.f32 	%f81, %f80, %f1;
	add.f32 	%f82, %f81, %f81;
	sub.f32 	%f83, %f80, %f5;
	mul.f32 	%f84, %f82, %f83;
	sub.f32 	%f110, %f80, %f84;
$L__BB3_8:
	setp.geu.f32 	%p8, %f2, 0f3F000000;
	@%p8 bra 	$L__BB3_10;
	add.f32 	%f91, %f2, %f2;
	mul.f32 	%f111, %f91, %f6;
	bra.uni 	$L__BB3_11;
$L__BB3_10:
	mov.f32 	%f86, 0f3F800000;
	sub.f32 	%f87, %f86, %f2;
	add.f32 	%f88, %f87, %f87;
	sub.f32 	%f89, %f86, %f6;
	mul.f32 	%f90, %f88, %f89;
	sub.f32 	%f111, %f86, %f90;
$L__BB3_11:
	setp.geu.f32 	%p9, %f3, 0f3F000000;
	@%p9 bra 	$L__BB3_13;
	add.f32 	%f97, %f3, %f3;
	mul.f32 	%f112, %f97, %f7;
	bra.uni 	$L__BB3_14;
$L__BB3_13:
	mov.f32 	%f92, 0f3F800000;
	sub.f32 	%f93, %f92, %f3;
	add.f32 	%f94, %f93, %f93;
	sub.f32 	%f95, %f92, %f7;
	mul.f32 	%f96, %f94, %f95;
	sub.f32 	%f112, %f92, %f96;
$L__BB3_14:
	ld.param.u64 	%rd20, [CompositeKernel_param_2];
	mad.lo.s32 	%r43, %r7, %r16, %r1;
	shl.b32 	%r44, %r43, 2;
	cvta.to.global.u64 	%rd16, %rd20;
	mul.wide.s32 	%rd17, %r44, 4;
	add.s64 	%rd18, %rd16, %rd17;
	st.global.f32 	[%rd18], %f110;
	st.global.f32 	[%rd18+4], %f111;
	st.global.f32 	[%rd18+8], %f112;
	st.global.f32 	[%rd18+12], %f4;
$L__BB3_15:
	ret;

}


// ===== COMPILED SASS (sm_100) =====

	.target	sm_100

	.elftype	@"ET_EXEC"


//--------------------- .note.nv.tkinfo           --------------------------
	.section	.note.nv.tkinfo,"",@"SHT_NOTE"
	.sectionflags	@"SHF_NOTE_NV_TKINFO"
	.tkinfo
        /*0018*/ 	.word	0x00000002
        /*0030*/ 	.string	""
        /*0030*/ 	.string	"ptxas"
        /*0030*/ 	.string	"Cuda compilation tools, release 13.0, V13.0.88"
        /*0030*/ 	.string	"Build cuda_13.0.r13.0/compiler.36424714_0"
        /*0030*/ 	.string	"-arch sm_100 -m 64 "



//--------------------- .note.nv.cuinfo           --------------------------
	.section	.note.nv.cuinfo,"",@"SHT_NOTE"
	.sectionflags	@"SHF_NOTE_NV_CUINFO"
        /*0018*/ 	.short	0x0002
        /*001a*/ 	.short	0x0064
        /*001c*/ 	.short	0x0082
	.zero		2


//--------------------- .nv.info                  --------------------------
	.section	.nv.info,"",@"SHT_CUDA_INFO"
	.align	4


	//----- nvinfo : EIATTR_REGCOUNT
	.align		4
        /*0000*/ 	.byte	0x04, 0x2f
        /*0002*/ 	.short	(.L_1 - .L_0)
	.align		4
.L_0:
        /*0004*/ 	.word	index@(PrefilterKernel)
        /*0008*/ 	.word	0x00000048


	//----- nvinfo : EIATTR_FRAME_SIZE
	.align		4
.L_1:
        /*000c*/ 	.byte	0x04, 0x11
        /*000e*/ 	.short	(.L_3 - .L_2)
	.align		4
.L_2:
        /*0010*/ 	.word	index@($__internal_6_$__cuda_sm3x_div_rn_noftz_f32_slowpath)
        /*0014*/ 	.word	0x00000000


	//----- nvinfo : EIATTR_FRAME_SIZE
	.align		4
.L_3:
        /*0018*/ 	.byte	0x04, 0x11
        /*001a*/ 	.short	(.L_5 - .L_4)
	.align		4
.L_4:
        /*001c*/ 	.word	index@($__internal_5_$__cuda_sm20_rcp_rn_f32_slowpath)
        /*0020*/ 	.word	0x00000000


	//----- nvinfo : EIATTR_FRAME_SIZE
	.align		4
.L_5:
        /*0024*/ 	.byte	0x04, 0x11
        /*0026*/ 	.short	(.L_7 - .L_6)
	.align		4
.L_6:
        /*0028*/ 	.word	index@(PrefilterKernel)
        /*002c*/ 	.word	0x00000000


	//----- nvinfo : EIATTR_REGCOUNT
	.align		4
.L_7:
        /*0030*/ 	.byte	0x04, 0x2f
        /*0032*/ 	.short	(.L_9 - .L_8)
	.align		4
.L_8:
        /*0034*/ 	.word	index@(DownsampleKernel)
        /*0038*/ 	.word	0x00000028


	//----- nvinfo : EIATTR_FRAME_SIZE
	.align		4
.L_9:
        /*003c*/ 	.byte	0x04, 0x11
        /*003e*/ 	.short	(.L_11 - .L_10)
	.align		4
.L_10:
        /*0040*/ 	.word	index@($__internal_4_$__cuda_sm3x_div_rn_noftz_f32_slowpath)
        /*0044*/ 	.word	0x00000000


	//----- nvinfo : EIATTR_FRAME_SIZE
	.align		4
.L_11:
        /*0048*/ 	.byte	0x04, 0x11
        /*004a*/ 	.short	(.L_13 - .L_12)
	.align		4
.L_12:
        /*004c*/ 	.word	index@($__internal_3_$__cuda_sm20_rcp_rn_f32_slowpath)
        /*0050*/ 	.word	0x00000000


	//----- nvinfo : EIATTR_FRAME_SIZE
	.align		4
.L_13:
        /*0054*/ 	.byte	0x04, 0x11
        /*0056*/ 	.short	(.L_15 - .L_14)
	.align		4
.L_14:
        /*0058*/ 	.word	index@(DownsampleKernel)
        /*005c*/ 	.word	0x00000000


	//----- nvinfo : EIATTR_REGCOUNT
	.align		4
.L_15:
        /*0060*/ 	.byte	0x04, 0x2f
        /*0062*/ 	.short	(.L_17 - .L_16)
	.align		4
.L_16:
        /*0064*/ 	.word	index@(UpsampleKernel)
        /*0068*/ 	.word	0x00000038


	//----- nvinfo : EIATTR_FRAME_SIZE
	.align		4
.L_17:
        /*006c*/ 	.byte	0x04, 0x11
        /*006e*/ 	.short	(.L_19 - .L_18)
	.align		4
.L_18:
        /*0070*/ 	.word	index@($__internal_2_$__cuda_sm3x_div_rn_noftz_f32_slowpath)
        /*0074*/ 	.word	0x00000000


	//----- nvinfo : EIATTR_FRAME_SIZE
	.align		4
.L_19:
        /*0078*/ 	.byte	0x04, 0x11
        /*007a*/ 	.short	(.L_21 - .L_20)
	.align		4
.L_20:
        /*007c*/ 	.word	index@($__internal_1_$__cuda_sm20_rcp_rn_f32_slowpath)
        /*0080*/ 	.word	0x00000000


	//----- nvinfo : EIATTR_FRAME_SIZE
	.align		4
.L_21:
        /*0084*/ 	.byte	0x04, 0x11
        /*0086*/ 	.short	(.L_23 - .L_22)
	.align		4
.L_22:
        /*0088*/ 	.word	index@(UpsampleKernel)
        /*008c*/ 	.word	0x00000000


	//----- nvinfo : EIATTR_REGCOUNT
	.align		4
.L_23:
        /*0090*/ 	.byte	0x04, 0x2f
        /*0092*/ 	.short	(.L_25 - .L_24)
	.align		4
.L_24:
        /*0094*/ 	.word	index@(CompositeKernel)
        /*0098*/ 	.word	0x00000020


	//----- nvinfo : EIATTR_FRAME_SIZE
	.align		4
.L_25:
        /*009c*/ 	.byte	0x04, 0x11
        /*009e*/ 	.short	(.L_27 - .L_26)
	.align		4
.L_26:
        /*00a0*/ 	.word	index@($__internal_0_$__cuda_sm3x_div_rn_noftz_f32_slowpath)
        /*00a4*/ 	.word	0x00000000


	//----- nvinfo : EIATTR_FRAME_SIZE
	.align		4
.L_27:
        /*00a8*/ 	.byte	0x04, 0x11
        /*00aa*/ 	.short	(.L_29 - .L_28)
	.align		4
.L_28:
        /*00ac*/ 	.word	index@(CompositeKernel)
        /*00b0*/ 	.word	0x00000000


	//----- nvinfo : EIATTR_MIN_STACK_SIZE
	.align		4
.L_29:
        /*00b4*/ 	.byte	0x04, 0x12
        /*00b6*/ 	.short	(.L_31 - .L_30)
	.align		4
.L_30:
        /*00b8*/ 	.word	index@(CompositeKernel)
        /*00bc*/ 	.word	0x00000000


	//----- nvinfo : EIATTR_MIN_STACK_SIZE
	.align		4
.L_31:
        /*00c0*/ 	.byte	0x04, 0x12
        /*00c2*/ 	.short	(.L_33 - .L_32)
	.align		4
.L_32:
        /*00c4*/ 	.word	index@(UpsampleKernel)
        /*00c8*/ 	.word	0x00000000


	//----- nvinfo : EIATTR_MIN_STACK_SIZE
	.align		4
.L_33:
        /*00cc*/ 	.byte	0x04, 0x12
        /*00ce*/ 	.short	(.L_35 - .L_34)
	.align		4
.L_34:
        /*00d0*/ 	.word	index@(DownsampleKernel)
        /*00d4*/ 	.word	0x00000000


	//----- nvinfo : EIATTR_MIN_STACK_SIZE
	.align		4
.L_35:
        /*00d8*/ 	.byte	0x04, 0x12
        /*00da*/ 	.short	(.L_37 - .L_36)
	.align		4
.L_36:
        /*00dc*/ 	.word	index@(PrefilterKernel)
        /*00e0*/ 	.word	0x00000000
.L_37:


//--------------------- .nv.compat                --------------------------
	.section	.nv.compat,"",@"SHT_CUDA_COMPAT_INFO"
	.align	4
        /*0000*/ 	.byte	0x02, 0x09, 0x00, 0x00, 0x02, 0x02, 0x01, 0x00, 0x02, 0x05, 0x05, 0x00, 0x03, 0x07, 0x01, 0x01
        /*0010*/ 	.byte	0x02, 0x03, 0x00, 0x00, 0x02, 0x06, 0x01, 0x00, 0x04, 0x0b, 0x08, 0x00, 0x01, 0x00, 0x00, 0x00
        /*0020*/ 	.byte	0x00, 0x00, 0x00, 0x00


//--------------------- .nv.info.CompositeKernel  --------------------------
	.section	.nv.info.CompositeKernel,"",@"SHT_CUDA_INFO"
	.sectionflags	@""
	.align	4


	//----- nvinfo : EIATTR_CUDA_API_VERSION
	.align		4
        /*0000*/ 	.byte	0x04, 0x37
        /*0002*/ 	.short	(.L_39 - .L_38)
.L_38:
        /*0004*/ 	.word	0x00000082


	//----- nvinfo : EIATTR_KPARAM_INFO
	.align		4
.L_39:
        /*0008*/ 	.byte	0x04, 0x17
        /*000a*/ 	.short	(.L_41 - .L_40)
.L_40:
        /*000c*/ 	.word	0x00000000
        /*0010*/ 	.short	0x0009
        /*0012*/ 	.short	0x0030
        /*0014*/ 	.byte	0x00, 0xf0, 0x11, 0x00


	//----- nvinfo : EIATTR_KPARAM_INFO
	.align		4
.L_41:
        /*0018*/ 	.byte	0x04, 0x17
        /*001a*/ 	.short	(.L_43 - .L_42)
.L_42:
        /*001c*/ 	.word	0x00000000
        /*0020*/ 	.short	0x0008
        /*0022*/ 	.short	0x002c
        /*0024*/ 	.byte	0x00, 0xf0, 0x11, 0x00


	//----- nvinfo : EIATTR_KPARAM_INFO
	.align		4
.L_43:
        /*0028*/ 	.byte	0x04, 0x17
        /*002a*/ 	.short	(.L_45 - .L_44)
.L_44:
        /*002c*/ 	.word	0x00000000
        /*0030*/ 	.short	0x0007
        /*0032*/ 	.short	0x0028
        /*0034*/ 	.byte	0x00, 0xf0, 0x11, 0x00


	//----- nvinfo : EIATTR_KPARAM_INFO
	.align		4
.L_45:
        /*0038*/ 	.byte	0x04, 0x17
        /*003a*/ 	.short	(.L_47 - .L_46)
.L_46:
        /*003c*/ 	.word	0x00000000
        /*0040*/ 	.short	0x0006
        /*0042*/ 	.short	0x0024
        /*0044*/ 	.byte	0x00, 0xf0, 0x11, 0x00


	//----- nvinfo : EIATTR_KPARAM_INFO
	.align		4
.L_47:
        /*0048*/ 	.byte	0x04, 0x17
        /*004a*/ 	.short	(.L_49 - .L_48)
.L_48:
        /*004c*/ 	.word	0x00000000
        /*0050*/ 	.short	0x0005
        /*0052*/ 	.short	0x0020
        /*0054*/ 	.byte	0x00, 0xf0, 0x11, 0x00


	//----- nvinfo : EIATTR_KPARAM_INFO
	.align		4
.L_49:
        /*0058*/ 	.byte	0x04, 0x17
        /*005a*/ 	.short	(.L_51 - .L_50)
.L_50:
        /*005c*/ 	.word	0x00000000
        /*0060*/ 	.short	0x0004
        /*0062*/ 	.short	0x001c
        /*0064*/ 	.byte	0x00, 0xf0, 0x11, 0x00


	//----- nvinfo : EIATTR_KPARAM_INFO
	.align		4
.L_51:
        /*0068*/ 	.byte	0x04, 0x17
        /*006a*/ 	.short	(.L_53 - .L_52)
.L_52:
        /*006c*/ 	.word	0x00000000
        /*0070*/ 	.short	0x0003
        /*0072*/ 	.short	0x0018
        /*0074*/ 	.byte	0x00, 0xf0, 0x11, 0x00


	//----- nvinfo : EIATTR_KPARAM_INFO
	.align		4
.L_53:
        /*0078*/ 	.byte	0x04, 0x17
        /*007a*/ 	.short	(.L_55 - .L_54)
.L_54:
        /*007c*/ 	.word	0x00000000
        /*0080*/ 	.short	0x0002
        /*0082*/ 	.short	0x0010
        /*0084*/ 	.byte	0x00, 0xf5, 0x21, 0x00


	//----- nvinfo : EIATTR_KPARAM_INFO
	.align		4
.L_55:
        /*0088*/ 	.byte	0x04, 0x17
        /*008a*/ 	.short	(.L_57 - .L_56)
.L_56:
        /*008c*/ 	.word	0x00000000
        /*0090*/ 	.short	0x0001
        /*0092*/ 	.short	0x0008
        /*0094*/ 	.byte	0x00, 0xf5, 0x21, 0x00


	//----- nvinfo : EIATTR_KPARAM_INFO
	.align		4
.L_57:
        /*0098*/ 	.byte	0x04, 0x17
        /*009a*/ 	.short	(.L_59 - .L_58)
.L_58:
        /*009c*/ 	.word	0x00000000
        /*00a0*/ 	.short	0x0000
        /*00a2*/ 	.short	0x0000
        /*00a4*/ 	.byte	0x00, 0xf5, 0x21, 0x00


	//----- nvinfo : EIATTR_SPARSE_MMA_MASK
	.align		4
.L_59:
        /*00a8*/ 	.byte	0x03, 0x50
        /*00aa*/ 	.short	0x0000


	//----- nvinfo : EIATTR_MAXREG_COUNT
	.align		4
        /*00ac*/ 	.byte	0x03, 0x1b
        /*00ae*/ 	.short	0x00ff


	//----- nvinfo : EIATTR_MERCURY_ISA_VERSION
	.align		4
        /*00b0*/ 	.byte	0x03, 0x5f
        /*00b2*/ 	.short	0x0101


	//----- nvinfo : EIATTR_VRC_CTA_INIT_COUNT
	.align		4
        /*00b4*/ 	.byte	0x02, 0x4a
	.zero		1
	.zero		1


	//----- nvinfo : EIATTR_EXIT_INSTR_OFFSETS
	.align		4
        /*00b8*/ 	.byte	0x04, 0x1c
        /*00ba*/ 	.short	(.L_61 - .L_60)


	//   ....[0]....
.L_60:
        /*00bc*/ 	.word	0x000000c0


	//   ....[1]....
        /*00c0*/ 	.word	0x00000ab0


	//----- nvinfo : EIATTR_CRS_STACK_SIZE
	.align		4
.L_61:
        /*00c4*/ 	.byte	0x04, 0x1e
        /*00c6*/ 	.short	(.L_63 - .L_62)
.L_62:
        /*00c8*/ 	.word	0x00000000


	//----- nvinfo : EIATTR_CBANK_PARAM_SIZE
	.align		4
.L_63:
        /*00cc*/ 	.byte	0x03, 0x19
        /*00ce*/ 	.short	0x0034


	//----- nvinfo : EIATTR_PARAM_CBANK
	.align		4
        /*00d0*/ 	.byte	0x04, 0x0a
        /*00d2*/ 	.short	(.L_65 - .L_64)
	.align		4
.L_64:
        /*00d4*/ 	.word	index@(.nv.constant0.CompositeKernel)
        /*00d8*/ 	.short	0x0380
        /*00da*/ 	.short	0x0034


	//----- nvinfo : EIATTR_SW_WAR
	.align		4
.L_65:
        /*00dc*/ 	.byte	0x04, 0x36
        /*00de*/ 	.short	(.L_67 - .L_66)
.L_66:
        /*00e0*/ 	.word	0x00000008
.L_67:


//--------------------- .nv.info.UpsampleKernel   --------------------------
	.section	.nv.info.UpsampleKernel,"",@"SHT_CUDA_INFO"
	.sectionflags	@""
	.align	4


	//----- nvinfo : EIATTR_CUDA_API_VERSION
	.align		4
        /*0000*/ 	.byte	0x04, 0x37
        /*0002*/ 	.short	(.L_69 - .L_68)
.L_68:
        /*0004*/ 	.word	0x00000082


	//----- nvinfo : EIATTR_KPARAM_INFO
	.align		4
.L_69:
        /*0008*/ 	.byte	0x04, 0x17
        /*000a*/ 	.short	(.L_71 - .L_70)
.L_70:
        /*000c*/ 	.word	0x00000000
        /*0010*/ 	.short	0x000a
        /*0012*/ 	.short	0x0034
        /*0014*/ 	.byte	0x00, 0xf0, 0x11, 0x00


	//----- nvinfo : EIATTR_KPARAM_INFO
	.align		4
.L_71:
        /*0018*/ 	.byte	0x04, 0x17
        /*001a*/ 	.short	(.L_73 - .L_72)
.L_72:
        /*001c*/ 	.word	0x00000000
        /*0020*/ 	.short	0x0009
        /*0022*/ 	.short	0x0030
        /*0024*/ 	.byte	0x00, 0xf0, 0x11, 0x00


	//----- nvinfo : EIATTR_KPARAM_INFO
	.align		4
.L_73:
        /*0028*/ 	.byte	0x04, 0x17
        /*002a*/ 	.short	(.L_75 - .L_74)
.L_74:
        /*002c*/ 	.word	0x00000000
        /*0030*/ 	.short	0x0008
        /*0032*/ 	.short	0x002c
        /*0034*/ 	.byte	0x00, 0xf0, 0x11, 0x00


	//----- nvinfo : EIATTR_KPARAM_INFO
	.align		4
.L_75:
        /*0038*/ 	.byte	0x04, 0x17
        /*003a*/ 	.short	(.L_77 - .L_76)
.L_76:
        /*003c*/ 	.word	0x00000000
        /*0040*/ 	.short	0x0007
        /*0042*/ 	.short	0x0028
        /*0044*/ 	.byte	0x00, 0xf0, 0x11, 0x00


	//----- nvinfo : EIATTR_KPARAM_INFO
	.align		4
.L_77:
        /*0048*/ 	.byte	0x04, 0x17
        /*004a*/ 	.short	(.L_79 - .L_78)
.L_78:
        /*004c*/ 	.word	0x00000000
        /*0050*/ 	.short	0x0006
        /*0052*/ 	.short	0x0024
        /*0054*/ 	.byte	0x00, 0xf0, 0x11, 0x00


	//----- nvinfo : EIATTR_KPARAM_INFO
	.align		4
.L_79:
        /*0058*/ 	.byte	0x04, 0x17
        /*005a*/ 	.short	(.L_81 - .L_80)
.L_80:
        /*005c*/ 	.word	0x00000000
        /*0060*/ 	.short	0x0005
        /*0062*/ 	.short	0x0020
        /*0064*/ 	.byte	0x00, 0xf0, 0x11, 0x00


	//----- nvinfo : EIATTR_KPARAM_INFO
	.align		4
.L_81:
        /*0068*/ 	.byte	0x04, 0x17
        /*006a*/ 	.short	(.L_83 - .L_82)
.L_82:
        /*006c*/ 	.word	0x00000000
        /*0070*/ 	.short	0x0004
        /*0072*/ 	.short	0x001c
        /*0074*/ 	.byte	0x00, 0xf0, 0x11, 0x00


	//----- nvinfo : EIATTR_KPARAM_INFO
	.align		4
.L_83:
        /*0078*/ 	.byte	0x04, 0x17
        /*007a*/ 	.short	(.L_85 - .L_84)
.L_84:
        /*007c*/ 	.word	0x00000000
        /*0080*/ 	.short	0x0003
        /*0082*/ 	.short	0x0018
        /*0084*/ 	.byte	0x00, 0xf0, 0x11, 0x00


	//----- nvinfo : EIATTR_KPARAM_INFO
	.align		4
.L_85:
        /*0088*/ 	.byte	0x04, 0x17
        /*008a*/ 	.short	(.L_87 - .L_86)
.L_86:
        /*008c*/ 	.word	0x00000000
        /*0090*/ 	.short	0x0002
        /*0092*/ 	.short	0x0010
        /*0094*/ 	.byte	0x00, 0xf5, 0x21, 0x00


	//----- nvinfo : EIATTR_KPARAM_INFO
	.align		4
.L_87:
        /*0098*/ 	.byte	0x04, 0x17
        /*009a*/ 	.short	(.L_89 - .L_88)
.L_88:
        /*009c*/ 	.word	0x00000000
        /*00a0*/ 	.short	0x0001
        /*00a2*/ 	.short	0x0008
        /*00a4*/ 	.byte	0x00, 0xf5, 0x21, 0x00


	//----- nvinfo : EIATTR_KPARAM_INFO
	.align		4
.L_89:
        /*00a8*/ 	.byte	0x04, 0x17
        /*00aa*/ 	.short	(.L_91 - .L_90)
.L_90:
        /*00ac*/ 	.word	0x00000000
        /*00b0*/ 	.short	0x0000
        /*00b2*/ 	.short	0x0000
        /*00b4*/ 	.byte	0x00, 0xf5, 0x21, 0x00


	//----- nvinfo : EIATTR_SPARSE_MMA_MASK
	.align		4
.L_91:
        /*00b8*/ 	.byte	0x03, 0x50
        /*00ba*/ 	.short	0x0000


	//----- nvinfo : EIATTR_MAXREG_COUNT
	.align		4
        /*00bc*/ 	.byte	0x03, 0x1b
        /*00be*/ 	.short	0x00ff


	//----- nvinfo : EIATTR_MERCURY_ISA_VERSION
	.align		4
        /*00c0*/ 	.byte	0x03, 0x5f
        /*00c2*/ 	.short	0x0101


	//----- nvinfo : EIATTR_VRC_CTA_INIT_COUNT
	.align		4
        /*00c4*/ 	.byte	0x02, 0x4a
	.zero		1
	.zero		1


	//----- nvinfo : EIATTR_EXIT_INSTR_OFFSETS
	.align		4
        /*00c8*/ 	.byte	0x04, 0x1c
        /*00ca*/ 	.short	(.L_93 - .L_92)


	//   ....[0]....
.L_92:
        /*00cc*/ 	.word	0x000000d0


	//   ....[1]....
        /*00d0*/ 	.word	0x00002640


	//----- nvinfo : EIATTR_CRS_STACK_SIZE
	.align		4
.L_93:
        /*00d4*/ 	.byte	0x04, 0x1e
        /*00d6*/ 	.short	(.L_95 - .L_94)
.L_94:
        /*00d8*/ 	.word	0x00000000


	//----- nvinfo : EIATTR_CBANK_PARAM_SIZE
	.align		4
.L_95:
        /*00dc*/ 	.byte	0x03, 0x19
        /*00de*/ 	.short	0x0038


	//----- nvinfo : EIATTR_PARAM_CBANK
	.align		4
        /*00e0*/ 	.byte	0x04, 0x0a
        /*00e2*/ 	.short	(.L_97 - .L_96)
	.align		4
.L_96:
        /*00e4*/ 	.word	index@(.nv.constant0.UpsampleKernel)
        /*00e8*/ 	.short	0x0380
        /*00ea*/ 	.short	0x0038


	//----- nvinfo : EIATTR_SW_WAR
	.align		4
.L_97:
        /*00ec*/ 	.byte	0x04, 0x36
        /*00ee*/ 	.short	(.L_99 - .L_98)
.L_98:
        /*00f0*/ 	.word	0x00000008
.L_99:


//--------------------- .nv.info.DownsampleKernel --------------------------
	.section	.nv.info.DownsampleKernel,"",@"SHT_CUDA_INFO"
	.sectionflags	@""
	.align	4


	//----- nvinfo : EIATTR_CUDA_API_VERSION
	.align		4
        /*0000*/ 	.byte	0x04, 0x37
        /*0002*/ 	.short	(.L_101 - .L_100)
.L_100:
        /*0004*/ 	.word	0x00000082


	//----- nvinfo : EIATTR_KPARAM_INFO
	.align		4
.L_101:
        /*0008*/ 	.byte	0x04, 0x17
        /*000a*/ 	.short	(.L_103 - .L_102)
.L_102:
        /*000c*/ 	.word	0x00000000
        /*0010*/ 	.short	0x0008
        /*0012*/ 	.short	0x0028
        /*0014*/ 	.byte	0x00, 0xf0, 0x11, 0x00


	//----- nvinfo : EIATTR_KPARAM_INFO
	.align		4
.L_103:
        /*0018*/ 	.byte	0x04, 0x17
        /*001a*/ 	.short	(.L_105 - .L_104)
.L_104:
        /*001c*/ 	.word	0x00000000
        /*0020*/ 	.short	0x0007
        /*0022*/ 	.short	0x0024
        /*0024*/ 	.byte	0x00, 0xf0, 0x11, 0x00


	//----- nvinfo : EIATTR_KPARAM_INFO
	.align		4
.L_105:
        /*0028*/ 	.byte	0x04, 0x17
        /*002a*/ 	.short	(.L_107 - .L_106)
.L_106:
        /*002c*/ 	.word	0x00000000
        /*0030*/ 	.short	0x0006
        /*0032*/ 	.short	0x0020
        /*0034*/ 	.byte	0x00, 0xf0, 0x11, 0x00


	//----- nvinfo : EIATTR_KPARAM_INFO
	.align		4
.L_107:
        /*0038*/ 	.byte	0x04, 0x17
        /*003a*/ 	.short	(.L_109 - .L_108)
.L_108:
        /*003c*/ 	.word	0x00000000
        /*0040*/ 	.short	0x0005
        /*0042*/ 	.short	0x001c
        /*0044*/ 	.byte	0x00, 0xf0, 0x11, 0x00


	//----- nvinfo : EIATTR_KPARAM_INFO
	.align		4
.L_109:
        /*0048*/ 	.byte	0x04, 0x17
        /*004a*/ 	.short	(.L_111 - .L_110)
.L_110:
        /*004c*/ 	.word	0x00000000
        /*0050*/ 	.short	0x0004
        /*0052*/ 	.short	0x0018
        /*0054*/ 	.byte	0x00, 0xf0, 0x11, 0x00


	//----- nvinfo : EIATTR_KPARAM_INFO
	.align		4
.L_111:
        /*0058*/ 	.byte	0x04, 0x17
        /*005a*/ 	.short	(.L_113 - .L_112)
.L_112:
        /*005c*/ 	.word	0x00000000
        /*0060*/ 	.short	0x0003
        /*0062*/ 	.short	0x0014
        /*0064*/ 	.byte	0x00, 0xf0, 0x11, 0x00


	//----- nvinfo : EIATTR_KPARAM_INFO
	.align		4
.L_113:
        /*0068*/ 	.byte	0x04, 0x17
        /*006a*/ 	.short	(.L_115 - .L_114)
.L_114:
        /*006c*/ 	.word	0x00000000
        /*0070*/ 	.short	0x0002
        /*0072*/ 	.short	0x0010
        /*0074*/ 	.byte	0x00, 0xf0, 0x11, 0x00


	//----- nvinfo : EIATTR_KPARAM_INFO
	.align		4
.L_115:
        /*0078*/ 	.byte	0x04, 0x17
        /*007a*/ 	.short	(.L_117 - .L_116)
.L_116:
        /*007c*/ 	.word	0x00000000
        /*0080*/ 	.short	0x0001
        /*0082*/ 	.short	0x0008
        /*0084*/ 	.byte	0x00, 0xf5, 0x21, 0x00


	//----- nvinfo : EIATTR_KPARAM_INFO
	.align		4
.L_117:
        /*0088*/ 	.byte	0x04, 0x17
        /*008a*/ 	.short	(.L_119 - .L_118)
.L_118:
        /*008c*/ 	.word	0x00000000
        /*0090*/ 	.short	0x0000
        /*0092*/ 	.short	0x0000
        /*0094*/ 	.byte	0x00, 0xf5, 0x21, 0x00


	//----- nvinfo : EIATTR_SPARSE_MMA_MASK
	.align		4
.L_119:
        /*0098*/ 	.byte	0x03, 0x50
        /*009a*/ 	.short	0x0000


	//----- nvinfo : EIATTR_MAXREG_COUNT
	.align		4
        /*009c*/ 	.byte	0x03, 0x1b
        /*009e*/ 	.short	0x00ff


	//----- nvinfo : EIATTR_MERCURY_ISA_VERSION
	.align		4
        /*00a0*/ 	.byte	0x03, 0x5f
        /*00a2*/ 	.short	0x0101


	//----- nvinfo : EIATTR_VRC_CTA_INIT_COUNT
	.align		4
        /*00a4*/ 	.byte	0x02, 0x4a
	.zero		1
	.zero		1


	//----- nvinfo : EIATTR_EXIT_INSTR_OFFSETS
	.align		4
        /*00a8*/ 	.byte	0x04, 0x1c
        /*00aa*/ 	.short	(.L_121 - .L_120)


	//   ....[0]....
.L_120:
        /*00ac*/ 	.word	0x000000d0


	//   ....[1]....
        /*00b0*/ 	.word	0x00001670


	//----- nvinfo : EIATTR_CRS_STACK_SIZE
	.align		4
.L_121:
        /*00b4*/ 	.byte	0x04, 0x1e
        /*00b6*/ 	.short	(.L_123 - .L_122)
.L_122:
        /*00b8*/ 	.word	0x00000000


	//----- nvinfo : EIATTR_CBANK_PARAM_SIZE
	.align		4
.L_123:
        /*00bc*/ 	.byte	0x03, 0x19
        /*00be*/ 	.short	0x002c


	//----- nvinfo : EIATTR_PARAM_CBANK
	.align		4
        /*00c0*/ 	.byte	0x04, 0x0a
        /*00c2*/ 	.short	(.L_125 - .L_124)
	.align		4
.L_124:
        /*00c4*/ 	.word	index@(.nv.constant0.DownsampleKernel)
        /*00c8*/ 	.short	0x0380
        /*00ca*/ 	.short	0x002c


	//----- nvinfo : EIATTR_SW_WAR
	.align		4
.L_125:
        /*00cc*/ 	.byte	0x04, 0x36
        /*00ce*/ 	.short	(.L_127 - .L_126)
.L_126:
        /*00d0*/ 	.word	0x00000008
.L_127:


//--------------------- .nv.info.PrefilterKernel  --------------------------
	.section	.nv.info.PrefilterKernel,"",@"SHT_CUDA_INFO"
	.sectionflags	@""
	.align	4


	//----- nvinfo : EIATTR_CUDA_API_VERSION
	.align		4
        /*0000*/ 	.byte	0x04, 0x37
        /*0002*/ 	.short	(.L_129 - .L_128)
.L_128:
        /*0004*/ 	.word	0x00000082


	//----- nvinfo : EIATTR_KPARAM_INFO
	.align		4
.L_129:
        /*0008*/ 	.byte	0x04, 0x17
        /*000a*/ 	.short	(.L_131 - .L_130)
.L_130:
        /*000c*/ 	.word	0x00000000
        /*0010*/ 	.short	0x0012
        /*0012*/ 	.short	0x0050
        /*0014*/ 	.byte	0x00, 0xf0, 0x11, 0x00


	//----- nvinfo : EIATTR_KPARAM_INFO
	.align		4
.L_131:
        /*0018*/ 	.byte	0x04, 0x17
        /*001a*/ 	.short	(.L_133 - .L_132)
.L_132:
        /*001c*/ 	.word	0x00000000
        /*0020*/ 	.short	0x0011
        /*0022*/ 	.short	0x004c
        /*0024*/ 	.byte	0x00, 0xf0, 0x11, 0x00


	//----- nvinfo : EIATTR_KPARAM_INFO
	.align		4
.L_133:
        /*0028*/ 	.byte	0x04, 0x17
        /*002a*/ 	.short	(.L_135 - .L_134)
.L_134:
        /*002c*/ 	.word	0x00000000
        /*0030*/ 	.short	0x0010
        /*0032*/ 	.short	0x0048
        /*0034*/ 	.byte	0x00, 0xf0, 0x11, 0x00


	//----- nvinfo : EIATTR_KPARAM_INFO
	.align		4
.L_135:
        /*0038*/ 	.byte	0x04, 0x17
        /*003a*/ 	.short	(.L_137 - .L_136)
.L_136:
        /*003c*/ 	.word	0x00000000
        /*0040*/ 	.short	0x000f
        /*0042*/ 	.short	0x0044
        /*0044*/ 	.byte	0x00, 0xf0, 0x11, 0x00


	//----- nvinfo : EIATTR_KPARAM_INFO
	.align		4
.L_137:
        /*0048*/ 	.byte	0x04, 0x17
        /*004a*/ 	.short	(.L_139 - .L_138)
.L_138:
        /*004c*/ 	.word	0x00000000
        /*0050*/ 	.short	0x000e
        /*0052*/ 	.short	0x0040
        /*0054*/ 	.byte	0x00, 0xf0, 0x11, 0x00


	//----- nvinfo : EIATTR_KPARAM_INFO
	.align		4
.L_139:
        /*0058*/ 	.byte	0x04, 0x17
        /*005a*/ 	.short	(.L_141 - .L_140)
.L_140:
        /*005c*/ 	.word	0x00000000
        /*0060*/ 	.short	0x000d
        /*0062*/ 	.short	0x003c
        /*0064*/ 	.byte	0x00, 0xf0, 0x11, 0x00


	//----- nvinfo : EIATTR_KPARAM_INFO
	.align		4
.L_141:
        /*0068*/ 	.byte	0x04, 0x17
        /*006a*/ 	.short	(.L_143 - .L_142)
.L_142:
        /*006c*/ 	.word	0x00000000
        /*0070*/ 	.short	0x000c
        /*0072*/ 	.short	0x0038
        /*0074*/ 	.byte	0x00, 0xf0, 0x11, 0x00


	//----- nvinfo : EIATTR_KPARAM_INFO
	.align		4
.L_143:
        /*0078*/ 	.byte	0x04, 0x17
        /*007a*/ 	.short	(.L_145 - .L_144)
.L_144:
        /*007c*/ 	.word	0x00000000
        /*0080*/ 	.short	0x000b
        /*0082*/ 	.short	0x0034
        /*0084*/ 	.byte	0x00, 0xf0, 0x11, 0x00


	//----- nvinfo : EIATTR_KPARAM_INFO
	.align		4
.L_145:
        /*0088*/ 	.byte	0x04, 0x17
        /*008a*/ 	.short	(.L_147 - .L_146)
.L_146:
        /*008c*/ 	.word	0x00000000
        /*0090*/ 	.short	0x000a
        /*0092*/ 	.short	0x0030
        /*0094*/ 	.byte	0x00, 0xf0, 0x11, 0x00


	//----- nvinfo : EIATTR_KPARAM_INFO
	.align		4
.L_147:
        /*0098*/ 	.byte	0x04, 0x17
        /*009a*/ 	.short	(.L_149 - .L_148)
.L_148:
        /*009c*/ 	.word	0x00000000
        /*00a0*/ 	.short	0x0009
        /*00a2*/ 	.short	0x002c
        /*00a4*/ 	.byte	0x00, 0xf0, 0x11, 0x00


	//----- nvinfo : EIATTR_KPARAM_INFO
	.align		4
.L_149:
        /*00a8*/ 	.byte	0x04, 0x17
        /*00aa*/ 	.short	(.L_151 - .L_150)
.L_150:
        /*00ac*/ 	.word	0x00000000
        /*00b0*/ 	.short	0x0008
        /*00b2*/ 	.short	0x0028
        /*00b4*/ 	.byte	0x00, 0xf0, 0x11, 0x00


	//----- nvinfo : EIATTR_KPARAM_INFO
	.align		4
.L_151:
        /*00b8*/ 	.byte	0x04, 0x17
        /*00ba*/ 	.short	(.L_153 - .L_152)
.L_152:
        /*00bc*/ 	.word	0x00000000
        /*00c0*/ 	.short	0x0007
        /*00c2*/ 	.short	0x0024
        /*00c4*/ 	.byte	0x00, 0xf0, 0x11, 0x00


	//----- nvinfo : EIATTR_KPARAM_INFO
	.align		4
.L_153:
        /*00c8*/ 	.byte	0x04, 0x17
        /*00ca*/ 	.short	(.L_155 - .L_154)
.L_154:
        /*00cc*/ 	.word	0x00000000
        /*00d0*/ 	.short	0x0006
        /*00d2*/ 	.short	0x0020
        /*00d4*/ 	.byte	0x00, 0xf0, 0x11, 0x00


	//----- nvinfo : EIATTR_KPARAM_INFO
	.align		4
.L_155:
        /*00d8*/ 	.byte	0x04, 0x17
        /*00da*/ 	.short	(.L_157 - .L_156)
.L_156:
        /*00dc*/ 	.word	0x00000000
        /*00e0*/ 	.short	0x0005
        /*00e2*/ 	.short	0x001c
        /*00e4*/ 	.byte	0x00, 0xf0, 0x11, 0x00


	//----- nvinfo : EIATTR_KPARAM_INFO
	.align		4
.L_157:
        /*00e8*/ 	.byte	0x04, 0x17
        /*00ea*/ 	.short	(.L_159 - .L_158)
.L_158:
        /*00ec*/ 	.word	0x00000000
        /*00f0*/ 	.short	0x0004
        /*00f2*/ 	.short	0x0018
        /*00f4*/ 	.byte	0x00, 0xf0, 0x11, 0x00


	//----- nvinfo : EIATTR_KPARAM_INFO
	.align		4
.L_159:
        /*00f8*/ 	.byte	0x04, 0x17
        /*00fa*/ 	.short	(.L_161 - .L_160)
.L_160:
        /*00fc*/ 	.word	0x00000000
        /*0100*/ 	.short	0x0003
        /*0102*/ 	.short	0x0014
        /*0104*/ 	.byte	0x00, 0xf0, 0x11, 0x00


	//----- nvinfo : EIATTR_KPARAM_INFO
	.align		4
.L_161:
        /*0108*/ 	.byte	0x04, 0x17
        /*010a*/ 	.short	(.L_163 - .L_162)
.L_162:
        /*010c*/ 	.word	0x00000000
        /*0110*/ 	.short	0x0002
        /*0112*/ 	.short	0x0010
        /*0114*/ 	.byte	0x00, 0xf0, 0x11, 0x00


	//----- nvinfo : EIATTR_KPARAM_INFO
	.align		4
.L_163:
        /*0118*/ 	.byte	0x04, 0x17
        /*011a*/ 	.short	(.L_165 - .L_164)
.L_164:
        /*011c*/ 	.word	0x00000000
        /*0120*/ 	.short	0x0001
        /*0122*/ 	.short	0x0008
        /*0124*/ 	.byte	0x00, 0xf5, 0x21, 0x00


	//----- nvinfo : EIATTR_KPARAM_INFO
	.align		4
.L_165:
        /*0128*/ 	.byte	0x04, 0x17
        /*012a*/ 	.short	(.L_167 - .L_166)
.L_166:
        /*012c*/ 	.word	0x00000000
        /*0130*/ 	.short	0x0000
        /*0132*/ 	.short	0x0000
        /*0134*/ 	.byte	0x00, 0xf5, 0x21, 0x00


	//----- nvinfo : EIATTR_SPARSE_MMA_MASK
	.align		4
.L_167:
        /*0138*/ 	.byte	0x03, 0x50
        /*013a*/ 	.short	0x0000


	//----- nvinfo : EIATTR_MAXREG_COUNT
	.align		4
        /*013c*/ 	.byte	0x03, 0x1b
        /*013e*/ 	.short	0x00ff


	//----- nvinfo : EIATTR_MERCURY_ISA_VERSION
	.align		4
        /*0140*/ 	.byte	0x03, 0x5f
        /*0142*/ 	.short	0x0101


	//----- nvinfo : EIATTR_VRC_CTA_INIT_COUNT
	.align		4
        /*0144*/ 	.byte	0x02, 0x4a
	.zero		1
	.zero		1


	//----- nvinfo : EIATTR_EXIT_INSTR_OFFSETS
	.align		4
        /*0148*/ 	.byte	0x04, 0x1c
        /*014a*/ 	.short	(.L_169 - .L_168)


	//   ....[0]....
.L_168:
        /*014c*/ 	.word	0x000000d0


	//   ....[1]....
        /*0150*/ 	.word	0x00005250


	//----- nvinfo : EIATTR_CRS_STACK_SIZE
	.align		4
.L_169:
        /*0154*/ 	.byte	0x04, 0x1e
        /*0156*/ 	.short	(.L_171 - .L_170)
.L_170:
        /*0158*/ 	.word	0x00000000


	//----- nvinfo : EIATTR_CBANK_PARAM_SIZE
	.align		4
.L_171:
        /*015c*/ 	.byte	0x03, 0x19
        /*015e*/ 	.short	0x0054


	//----- nvinfo : EIATTR_PARAM_CBANK
	.align		4
        /*0160*/ 	.byte	0x04, 0x0a
        /*0162*/ 	.short	(.L_173 - .L_172)
	.align		4
.L_172:
        /*0164*/ 	.word	index@(.nv.constant0.PrefilterKernel)
        /*0168*/ 	.short	0x0380
        /*016a*/ 	.short	0x0054


	//----- nvinfo : EIATTR_SW_WAR
	.align		4
.L_173:
        /*016c*/ 	.byte	0x04, 0x36
        /*016e*/ 	.short	(.L_175 - .L_174)
.L_174:
        /*0170*/ 	.word	0x00000008
.L_175:


//--------------------- .nv.callgraph             --------------------------
	.section	.nv.callgraph,"",@"SHT_CUDA_CALLGRAPH"
	.align	4
	.sectionentsize	8
	.align		4
        /*0000*/ 	.word	0x00000000
	.align		4
        /*0004*/ 	.word	0xffffffff
	.align		4
        /*0008*/ 	.word	0x00000000
	.align		4
        /*000c*/ 	.word	0xfffffffe
	.align		4
        /*0010*/ 	.word	0x00000000
	.align		4
        /*0014*/ 	.word	0xfffffffd
	.align		4
        /*0018*/ 	.word	0x00000000
	.align		4
        /*001c*/ 	.word	0xfffffffc


//--------------------- .text.CompositeKernel     --------------------------
	.section	.text.CompositeKernel,"ax",@progbits
	.align	128
        .global         CompositeKernel
        .type           CompositeKernel,@function
        .size           CompositeKernel,(.L_x_164 - CompositeKernel)
        .other          CompositeKernel,@"STO_CUDA_ENTRY STV_DEFAULT"
CompositeKernel:
.text.CompositeKernel:
[----:B------:R-:W-:Y:S01]  /*0000*/  LDC R1, c[0x0][0x37c] ;  /* 0x0000df00ff017b82 */ /* 0x000fe20000000800 */
[----:B------:R-:W0:Y:S07]  /*0010*/  S2R R3, SR_TID.Y ;  /* 0x0000000000037919 */ /* 0x000e2e0000002200 */
[----:B------:R-:W1:Y:S01]  /*0020*/  LDC R11, c[0x0][0x360] ;  /* 0x0000d800ff0b7b82 */ /* 0x000e620000000800 */
[----:B------:R-:W2:Y:S01]  /*0030*/  LDCU.64 UR6, c[0x0][0x398] ;  /* 0x00007300ff0677ac */ /* 0x000ea20008000a00 */
[----:B------:R-:W1:Y:S06]  /*0040*/  S2R R0, SR_TID.X ;  /* 0x0000000000007919 */ /* 0x000e6c0000002100 */
[----:B------:R-:W0:Y:S08]  /*0050*/  S2UR UR5, SR_CTAID.Y ;  /* 0x00000000000579c3 */ /* 0x000e300000002600 */
[----:B------:R-:W0:Y:S08]  /*0060*/  LDC R10, c[0x0][0x364] ;  /* 0x0000d900ff0a7b82 */ /* 0x000e300000000800 */
[----:B------:R-:W1:Y:S01]  /*0070*/  S2UR UR4, SR_CTAID.X ;  /* 0x00000000000479c3 */ /* 0x000e620000002500 */
[----:B0-----:R-:W-:-:S05]  /*0080*/  IMAD R10, R10, UR5, R3 ;  /* 0x000000050a0a7c24 */ /* 0x001fca000f8e0203 */
[----:B--2---:R-:W-:Y:S01]  /*0090*/  ISETP.GE.AND P0, PT, R10, UR7, PT ;  /* 0x000000070a007c0c */ /* 0x004fe2000bf06270 */
[----:B-1----:R-:W-:-:S05]  /*00a0*/  IMAD R11, R11, UR4, R0 ;  /* 0x000000040b0b7c24 */ /* 0x002fca000f8e0200 */
[----:B------:R-:W-:-:S13]  /*00b0*/  ISETP.GE.OR P0, PT, R11, UR6, P0 ;  /* 0x000000060b007c0c */ /* 0x000fda0008706670 */
[----:B------:R-:W-:Y:S05]  /*00c0*/  @P0 EXIT ;  /* 0x000000000000094d */ /* 0x000fea0003800000 */
[----:B------:R-:W0:Y:S01]  /*00d0*/  LDCU UR7, c[0x0][0x3a0] ;  /* 0x00007400ff0777ac */ /* 0x000e220008000800 */
[----:B------:R-:W1:Y:S01]  /*00e0*/  LDC.64 R2, c[0x0][0x380] ;  /* 0x0000e000ff027b82 */ /* 0x000e620000000a00 */
[----:B------:R-:W2:Y:S01]  /*00f0*/  LDCU.64 UR4, c[0x0][0x358] ;  /* 0x00006b00ff0477ac */ /* 0x000ea20008000a00 */
[----:B0-----:R-:W-:-:S05]  /*0100*/  IMAD R0, R10, UR7, R11 ;  /* 0x000000070a007c24 */ /* 0x001fca000f8e020b */
[----:B------:R-:W-:-:S05]  /*0110*/  SHF.L.U32 R5, R0, 0x2, RZ ;  /* 0x0000000200057819 */ /* 0x000fca00000006ff */
[----:B-1----:R-:W-:-:S05]  /*0120*/  IMAD.WIDE R2, R5, 0x4, R2 ;  /* 0x0000000405027825 */ /* 0x002fca00078e0202 */
[----:B--2---:R0:W5:Y:S04]  /*0130*/  LDG.E.CONSTANT R12, desc[UR4][R2.64] ;  /* 0x00000004020c7981 */ /* 0x004168000c1e9900 */
[----:B------:R0:W5:Y:S04]  /*0140*/  LDG.E.CONSTANT R13, desc[UR4][R2.64+0x4] ;  /* 0x00000404020d7981 */ /* 0x000168000c1e9900 */
[----:B------:R0:W5:Y:S04]  /*0150*/  LDG.E.CONSTANT R14, desc[UR4][R2.64+0x8] ;  /* 0x00000804020e7981 */ /* 0x000168000c1e9900 */
[----:B------:R0:W5:Y:S01]  /*0160*/  LDG.E.CONSTANT R15, desc[UR4][R2.64+0xc] ;  /* 0x00000c04020f7981 */ /* 0x000162000c1e9900 */
[----:B------:R-:W-:Y:S01]  /*0170*/  I2FP.F32.S32 R5, UR6 ;  /* 0x0000000600057c45 */ /* 0x000fe20008201400 */
[----:B------:R-:W-:Y:S01]  /*0180*/  BSSY.RECONVERGENT B0, `(.L_x_0) ;  /* 0x000000f000007945 */ /* 0x000fe20003800200 */
[----:B------:R-:W-:-:S02]  /*0190*/  I2FP.F32.S32 R0, R11 ;  /* 0x0000000b00007245 */ /* 0x000fc40000201400 */
[----:B------:R-:W1:Y:S03]  /*01a0*/  MUFU.RCP R4, R5 ;  /* 0x0000000500047308 */ /* 0x000e660000001000 */
[----:B------:R-:W-:-:S05]  /*01b0*/  FADD R0, R0, 0.5 ;  /* 0x3f00000000007421 */ /* 0x000fca0000000000 */
[----:B------:R-:W2:Y:S01]  /*01c0*/  FCHK P0, R0, R5 ;  /* 0x0000000500007302 */ /* 0x000ea20000000000 */
[----:B-1----:R-:W-:-:S04]  /*01d0*/  FFMA R7, -R5, R4, 1 ;  /* 0x3f80000005077423 */ /* 0x002fc80000000104 */
[----:B------:R-:W-:-:S04]  /*01e0*/  FFMA R7, R4, R7, R4 ;  /* 0x0000000704077223 */ /* 0x000fc80000000004 */
[----:B------:R-:W-:-:S04]  /*01f0*/  FFMA R4, R0, R7, RZ ;  /* 0x0000000700047223 */ /* 0x000fc800000000ff */
[----:B------:R-:W-:-:S04]  /*0200*/  FFMA R6, -R5, R4, R0 ;  /* 0x0000000405067223 */ /* 0x000fc80000000100 */
[----:B------:R-:W-:Y:S01]  /*0210*/  FFMA R4, R7, R6, R4 ;  /* 0x0000000607047223 */ /* 0x000fe20000000004 */
[----:B0-2---:R-:W-:Y:S06]  /*0220*/  @!P0 BRA `(.L_x_1) ;  /* 0x0000000000108947 */ /* 0x005fec0003800000 */
[----:B------:R-:W-:Y:S02]  /*0230*/  MOV R3, R5 ;  /* 0x0000000500037202 */ /* 0x000fe40000000f00 */
[----:B------:R-:W-:-:S07]  /*0240*/  MOV R2, 0x260 ;  /* 0x0000026000027802 */ /* 0x000fce0000000f00 */
[----:B-----5:R-:W-:Y:S05]  /*0250*/  CALL.REL.NOINC `($__internal_0_$__cuda_sm3x_div_rn_noftz_f32_slowpath) ;  /* 0x0000000800187944 */ /* 0x020fea0003c00000 */
[----:B------:R-:W-:-:S07]  /*0260*/  MOV R4, R0 ;  /* 0x0000000000047202 */ /* 0x000fce0000000f00 */
.L_x_1:
[----:B------:R-:W-:Y:S05]  /*0270*/  BSYNC.RECONVERGENT B0 ;  /* 0x0000000000007941 */ /* 0x000fea0003800200 */
.L_x_0:
[----:B------:R-:W0:Y:S01]  /*0280*/  LDCU UR6, c[0x0][0x39c] ;  /* 0x00007380ff0677ac */ /* 0x000e220008000800 */
[----:B------:R-:W-:Y:S01]  /*0290*/  I2FP.F32.U32 R0, R10 ;  /* 0x0000000a00007245 */ /* 0x000fe20000201000 */
[----:B------:R-:W-:Y:S04]  /*02a0*/  BSSY.RECONVERGENT B0, `(.L_x_2) ;  /* 0x000000f000007945 */ /* 0x000fe80003800200 */
[----:B------:R-:W-:Y:S01]  /*02b0*/  FADD R0, R0, 0.5 ;  /* 0x3f00000000007421 */ /* 0x000fe20000000000 */
[----:B0-----:R-:W-:-:S04]  /*02c0*/  I2FP.F32.U32 R7, UR6 ;  /* 0x0000000600077c45 */ /* 0x001fc80008201000 */
[----:B------:R-:W0:Y:S08]  /*02d0*/  MUFU.RCP R2, R7 ;  /* 0x0000000700027308 */ /* 0x000e300000001000 */
[----:B------:R-:W1:Y:S01]  /*02e0*/  FCHK P0, R0, R7 ;  /* 0x0000000700007302 */ /* 0x000e620000000000 */
[----:B0-----:R-:W-:-:S04]  /*02f0*/  FFMA R3, -R7, R2, 1 ;  /* 0x3f80000007037423 */ /* 0x001fc80000000102 */
[----:B------:R-:W-:-:S04]  /*0300*/  FFMA R3, R2, R3, R2 ;  /* 0x0000000302037223 */ /* 0x000fc80000000002 */
[----:B------:R-:W-:-:S04]  /*0310*/  FFMA R2, R0, R3, RZ ;  /* 0x0000000300027223 */ /* 0x000fc800000000ff */
[----:B------:R-:W-:-:S04]  /*0320*/  FFMA R6, -R7, R2, R0 ;  /* 0x0000000207067223 */ /* 0x000fc80000000100 */
[----:B------:R-:W-:Y:S01]  /*0330*/  FFMA R6, R3, R6, R2 ;  /* 0x0000000603067223 */ /* 0x000fe20000000002 */
[----:B-1----:R-:W-:Y:S06]  /*0340*/  @!P0 BRA `(.L_x_3) ;  /* 0x0000000000108947 */ /* 0x002fec0003800000 */
[----:B------:R-:W-:Y:S02]  /*0350*/  MOV R3, R7 ;  /* 0x0000000700037202 */ /* 0x000fe40000000f00 */
[----:B------:R-:W-:-:S07]  /*0360*/  MOV R2, 0x380 ;  /* 0x0000038000027802 */ /* 0x000fce0000000f00 */
[----:B-----5:R-:W-:Y:S05]  /*0370*/  CALL.REL.NOINC `($__internal_0_$__cuda_sm3x_div_rn_noftz_f32_slowpath) ;  /* 0x0000000400d07944 */ /* 0x020fea0003c00000 */
[----:B------:R-:W-:-:S07]  /*0380*/  MOV R6, R0 ;  /* 0x0000000000067202 */ /* 0x000fce0000000f00 */
.L_x_3:
[----:B------:R-:W-:Y:S05]  /*0390*/  BSYNC.RECONVERGENT B0 ;  /* 0x0000000000007941 */ /* 0x000fea0003800200 */
.L_x_2:
[----:B------:R-:W0:Y:S01]  /*03a0*/  LDC.64 R2, c[0x0][0x398] ;  /* 0x0000e600ff027b82 */ /* 0x000e220000000a00 */
[----:B------:R-:W-:Y:S01]  /*03b0*/  FADD.SAT R4, RZ, R4 ;  /* 0x00000004ff047221 */ /* 0x000fe20000002000 */
[----:B------:R-:W-:Y:S01]  /*03c0*/  FADD.SAT R6, RZ, R6 ;  /* 0x00000006ff067221 */ /* 0x000fe20000002000 */
[----:B------:R-:W1:Y:S02]  /*03d0*/  LDCU UR6, c[0x0][0x3a4] ;  /* 0x00007480ff0677ac */ /* 0x000e640008000800 */
[----:B------:R-:W-:Y:S01]  /*03e0*/  FFMA R18, R5, R4, -0.5 ;  /* 0xbf00000005127423 */ /* 0x000fe20000000004 */
[----:B------:R-:W-:Y:S02]  /*03f0*/  FFMA R16, R7, R6, -0.5 ;  /* 0xbf00000007107423 */ /* 0x000fe40000000006 */
[----:B------:R-:W2:Y:S01]  /*0400*/  LDC.64 R4, c[0x0][0x388] ;  /* 0x0000e200ff047b82 */ /* 0x000ea20000000a00 */
[----:B------:R-:W3:Y:S08]  /*0410*/  F2I.FLOOR.NTZ R17, R18 ;  /* 0x0000001200117305 */ /* 0x000ef00000207100 */
[----:B------:R-:W4:Y:S01]  /*0420*/  F2I.FLOOR.NTZ R0, R16 ;  /* 0x0000001000007305 */ /* 0x000f220000207100 */
[----:B0-----:R-:W-:-:S02]  /*0430*/  IADD3 R2, PT, PT, R2, -0x1, RZ ;  /* 0xffffffff02027810 */ /* 0x001fc40007ffe0ff */
[----:B------:R-:W-:Y:S02]  /*0440*/  IADD3 R7, PT, PT, R3, -0x1, RZ ;  /* 0xffffffff03077810 */ /* 0x000fe40007ffe0ff */
[C---:B---3--:R-:W-:Y:S02]  /*0450*/  VIADDMNMX.RELU R3, R17.reuse, 0x1, R2, PT ;  /* 0x0000000111037846 */ /* 0x048fe40003801102 */
[----:B------:R-:W-:Y:S02]  /*0460*/  VIMNMX.RELU R2, PT, PT, R17, R2, PT ;  /* 0x0000000211027248 */ /* 0x000fe40003fe1100 */
[C---:B----4-:R-:W-:Y:S02]  /*0470*/  VIMNMX.RELU R6, PT, PT, R0.reuse, R7, PT ;  /* 0x0000000700067248 */ /* 0x050fe40003fe1100 */
[----:B------:R-:W-:-:S03]  /*0480*/  VIADDMNMX.RELU R7, R0, 0x1, R7, PT ;  /* 0x0000000100077846 */ /* 0x000fc60003801107 */
[C-C-:B-1----:R-:W-:Y:S02]  /*0490*/  IMAD R8, R6.reuse, UR6, R3.reuse ;  /* 0x0000000606087c24 */ /* 0x142fe4000f8e0203 */
[--C-:B------:R-:W-:Y:S02]  /*04a0*/  IMAD R6, R6, UR6, R2.reuse ;  /* 0x0000000606067c24 */ /* 0x100fe4000f8e0202 */
[C---:B------:R-:W-:Y:S01]  /*04b0*/  IMAD R20, R7.reuse, UR6, R3 ;  /* 0x0000000607147c24 */ /* 0x040fe2000f8e0203 */
[----:B------:R-:W-:Y:S02]  /*04c0*/  SHF.L.U32 R9, R8, 0x2, RZ ;  /* 0x0000000208097819 */ /* 0x000fe400000006ff */
[----:B------:R-:W-:Y:S01]  /*04d0*/  SHF.L.U32 R19, R6, 0x2, RZ ;  /* 0x0000000206137819 */ /* 0x000fe200000006ff */
[----:B------:R-:W-:Y:S01]  /*04e0*/  IMAD R6, R7, UR6, R2 ;  /* 0x0000000607067c24 */ /* 0x000fe2000f8e0202 */
[----:B------:R-:W-:Y:S01]  /*04f0*/  SHF.L.U32 R23, R20, 0x2, RZ ;  /* 0x0000000214177819 */ /* 0x000fe200000006ff */
[--C-:B--2---:R-:W-:Y:S01]  /*0500*/  IMAD.WIDE R8, R9, 0x4, R4.reuse ;  /* 0x0000000409087825 */ /* 0x104fe200078e0204 */
[----:B------:R-:W-:Y:S01]  /*0510*/  I2FP.F32.S32 R0, R0 ;  /* 0x0000000000007245 */ /* 0x000fe20000201400 */
[----:B------:R-:W0:Y:S01]  /*0520*/  LDCU UR6, c[0x0][0x3ac] ;  /* 0x00007580ff0677ac */ /* 0x000e220008000800 */
[----:B------:R-:W-:Y:S01]  /*0530*/  SHF.L.U32 R7, R6, 0x2, RZ ;  /* 0x0000000206077819 */ /* 0x000fe200000006ff */
[--C-:B------:R-:W-:Y:S01]  /*0540*/  IMAD.WIDE R2, R19, 0x4, R4.reuse ;  /* 0x0000000413027825 */ /* 0x100fe200078e0204 */
[----:B------:R-:W2:Y:S04]  /*0550*/  LDG.E.CONSTANT R21, desc[UR4][R8.64] ;  /* 0x0000000408157981 */ /* 0x000ea8000c1e9900 */
[----:B------:R-:W3:Y:S01]  /*0560*/  LDG.E.CONSTANT R20, desc[UR4][R8.64+0x4] ;  /* 0x0000040408147981 */ /* 0x000ee2000c1e9900 */
[----:B------:R-:W-:-:S03]  /*0570*/  IMAD.WIDE R6, R7, 0x4, R4 ;  /* 0x0000000407067825 */ /* 0x000fc600078e0204 */
[----:B------:R1:W4:Y:S01]  /*0580*/  LDG.E.CONSTANT R22, desc[UR4][R8.64+0x8] ;  /* 0x0000080408167981 */ /* 0x000322000c1e9900 */
[----:B------:R-:W-:-:S03]  /*0590*/  IMAD.WIDE R4, R23, 0x4, R4 ;  /* 0x0000000417047825 */ /* 0x000fc600078e0204 */
[----:B------:R-:W4:Y:S04]  /*05a0*/  LDG.E.CONSTANT R19, desc[UR4][R2.64] ;  /* 0x0000000402137981 */ /* 0x000f28000c1e9900 */
[----:B------:R-:W4:Y:S04]  /*05b0*/  LDG.E.CONSTANT R23, desc[UR4][R2.64+0x4] ;  /* 0x0000040402177981 */ /* 0x000f28000c1e9900 */
[----:B------:R0:W4:Y:S04]  /*05c0*/  LDG.E.CONSTANT R26, desc[UR4][R2.64+0x8] ;  /* 0x00000804021a7981 */ /* 0x000128000c1e9900 */
[----:B------:R-:W4:Y:S04]  /*05d0*/  LDG.E.CONSTANT R25, desc[UR4][R6.64] ;  /* 0x0000000406197981 */ /* 0x000f28000c1e9900 */
[----:B------:R-:W4:Y:S04]  /*05e0*/  LDG.E.CONSTANT R24, desc[UR4][R6.64+0x4] ;  /* 0x0000040406187981 */ /* 0x000f28000c1e9900 */
[----:B------:R0:W4:Y:S04]  /*05f0*/  LDG.E.CONSTANT R29, desc[UR4][R6.64+0x8] ;  /* 0x00000804061d7981 */ /* 0x000128000c1e9900 */
[----:B------:R-:W4:Y:S04]  /*0600*/  LDG.E.CONSTANT R28, desc[UR4][R4.64] ;  /* 0x00000004041c7981 */ /* 0x000f28000c1e9900 */
[----:B------:R-:W4:Y:S04]  /*0610*/  LDG.E.CONSTANT R27, desc[UR4][R4.64+0x4] ;  /* 0x00000404041b7981 */ /* 0x000f28000c1e9900 */
[----:B------:R0:W4:Y:S01]  /*0620*/  LDG.E.CONSTANT R8, desc[UR4][R4.64+0x8] ;  /* 0x0000080404087981 */ /* 0x000122000c1e9900 */
[----:B------:R-:W-:-:S02]  /*0630*/  FADD R16, R16, -R0 ;  /* 0x8000000010107221 */ /* 0x000fc40000000000 */
[----:B------:R-:W0:Y:S01]  /*0640*/  LDC R0, c[0x0][0x3b0] ;  /* 0x0000ec00ff007b82 */ /* 0x000e220000000800 */
[----:B-1----:R-:W-:Y:S01]  /*0650*/  I2FP.F32.S32 R9, R17 ;  /* 0x0000001100097245 */ /* 0x002fe20000201400 */
[----:B0-----:R-:W-:-:S04]  /*0660*/  FADD R2, -R16, 1 ;  /* 0x3f80000010027421 */ /* 0x001fc80000000100 */
[----:B------:R-:W-:-:S04]  /*0670*/  FADD R9, R18, -R9 ;  /* 0x8000000912097221 */ /* 0x000fc80000000000 */
[C---:B------:R-:W-:Y:S01]  /*0680*/  FMUL R7, R9.reuse, R2 ;  /* 0x0000000209077220 */ /* 0x040fe20000400000 */
[----:B------:R-:W-:-:S04]  /*0690*/  FADD R3, -R9, 1 ;  /* 0x3f80000009037421 */ /* 0x000fc80000000100 */
[----:B------:R-:W-:Y:S01]  /*06a0*/  FMUL R2, R3, R2 ;  /* 0x0000000203027220 */ /* 0x000fe20000400000 */
[----:B------:R-:W-:Y:S01]  /*06b0*/  FMUL R4, R16, R3 ;  /* 0x0000000310047220 */ /* 0x000fe20000400000 */
[----:B------:R-:W-:Y:S01]  /*06c0*/  FMUL R9, R9, R16 ;  /* 0x0000001009097220 */ /* 0x000fe20000400000 */
[----:B------:R-:W-:Y:S01]  /*06d0*/  ISETP.NE.AND P0, PT, R0, 0x2, PT ;  /* 0x000000020000780c */ /* 0x000fe20003f05270 */
[C---:B--2---:R-:W-:Y:S01]  /*06e0*/  FMUL R21, R7.reuse, R21 ;  /* 0x0000001507157220 */ /* 0x044fe20000400000 */
[C---:B---3--:R-:W-:Y:S01]  /*06f0*/  FMUL R5, R7.reuse, R20 ;  /* 0x0000001407057220 */ /* 0x048fe20000400000 */
[----:B----4-:R-:W-:Y:S02]  /*0700*/  FMUL R7, R7, R22 ;  /* 0x0000001607077220 */ /* 0x010fe40000400000 */
[C---:B------:R-:W-:Y:S01]  /*0710*/  FFMA R19, R2.reuse, R19, R21 ;  /* 0x0000001302137223 */ /* 0x040fe20000000015 */
[C---:B------:R-:W-:Y:S01]  /*0720*/  FFMA R5, R2.reuse, R23, R5 ;  /* 0x0000001702057223 */ /* 0x040fe20000000005 */
[----:B------:R-:W-:-:S02]  /*0730*/  FFMA R26, R2, R26, R7 ;  /* 0x0000001a021a7223 */ /* 0x000fc40000000007 */
[C---:B------:R-:W-:Y:S01]  /*0740*/  FFMA R2, R4.reuse, R25, R19 ;  /* 0x0000001904027223 */ /* 0x040fe20000000013 */
[C---:B------:R-:W-:Y:S01]  /*0750*/  FFMA R24, R4.reuse, R24, R5 ;  /* 0x0000001804187223 */ /* 0x040fe20000000005 */
[----:B------:R-:W-:Y:S02]  /*0760*/  FFMA R29, R4, R29, R26 ;  /* 0x0000001d041d7223 */ /* 0x000fe4000000001a */
[C---:B------:R-:W-:Y:S01]  /*0770*/  FFMA R2, R9.reuse, R28, R2 ;  /* 0x0000001c09027223 */ /* 0x040fe20000000002 */
[C---:B------:R-:W-:Y:S01]  /*0780*/  FFMA R24, R9.reuse, R27, R24 ;  /* 0x0000001b09187223 */ /* 0x040fe20000000018 */
[----:B------:R-:W-:Y:S02]  /*0790*/  FFMA R8, R9, R8, R29 ;  /* 0x0000000809087223 */ /* 0x000fe4000000001d */
[----:B------:R-:W-:Y:S01]  /*07a0*/  FMUL R5, R2, UR6 ;  /* 0x0000000602057c20 */ /* 0x000fe20008400000 */
[----:B------:R-:W-:Y:S01]  /*07b0*/  FMUL R24, R24, UR6 ;  /* 0x0000000618187c20 */ /* 0x000fe20008400000 */
[----:B------:R-:W-:Y:S01]  /*07c0*/  FMUL R8, R8, UR6 ;  /* 0x0000000608087c20 */ /* 0x000fe20008400000 */
[----:B------:R-:W-:Y:S06]  /*07d0*/  @!P0 BRA `(.L_x_4) ;  /* 0x00000000003c8947 */ /* 0x000fec0003800000 */
[----:B------:R-:W-:-:S13]  /*07e0*/  ISETP.NE.AND P0, PT, R0, 0x1, PT ;  /* 0x000000010000780c */ /* 0x000fda0003f05270 */
[----:B-----5:R-:W-:Y:S01]  /*07f0*/  @P0 FADD R0, R12, R5 ;  /* 0x000000050c000221 */ /* 0x020fe20000000000 */
[----:B------:R-:W-:Y:S01]  /*0800*/  @P0 FADD R2, R13, R24 ;  /* 0x000000180d020221 */ /* 0x000fe20000000000 */
[----:B------:R-:W-:Y:S01]  /*0810*/  @P0 FADD R3, R14, R8 ;  /* 0x000000080e030221 */ /* 0x000fe20000000000 */
[----:B------:R-:W-:Y:S06]  /*0820*/  @P0 BRA `(.L_x_5) ;  /* 0x00000000007c0947 */ /* 0x000fec0003800000 */
[----:B------:R-:W-:Y:S01]  /*0830*/  FADD R0, -R12, 1 ;  /* 0x3f8000000c007421 */ /* 0x000fe20000000100 */
[----:B------:R-:W-:Y:S01]  /*0840*/  FADD R3, -R5, 1 ;  /* 0x3f80000005037421 */ /* 0x000fe20000000100 */
[----:B------:R-:W-:Y:S01]  /*0850*/  FADD R2, -R13, 1 ;  /* 0x3f8000000d027421 */ /* 0x000fe20000000100 */
[----:B------:R-:W-:Y:S01]  /*0860*/  FADD R5, -R24, 1 ;  /* 0x3f80000018057421 */ /* 0x000fe20000000100 */
[----:B------:R-:W-:Y:S01]  /*0870*/  FADD R14, -R14, 1 ;  /* 0x3f8000000e0e7421 */ /* 0x000fe20000000100 */
[----:B------:R-:W-:Y:S01]  /*0880*/  FADD R7, -R8, 1 ;  /* 0x3f80000008077421 */ /* 0x000fe20000000100 */
[----:B------:R-:W-:Y:S01]  /*0890*/  FFMA R0, -R0, R3, 1 ;  /* 0x3f80000000007423 */ /* 0x000fe20000000103 */
[----:B------:R-:W-:Y:S02]  /*08a0*/  FFMA R2, -R2, R5, 1 ;  /* 0x3f80000002027423 */ /* 0x000fe40000000105 */
[----:B------:R-:W-:Y:S01]  /*08b0*/  FFMA R3, -R14, R7, 1 ;  /* 0x3f8000000e037423 */ /* 0x000fe20000000107 */
[----:B------:R-:W-:Y:S06]  /*08c0*/  BRA `(.L_x_5) ;  /* 0x0000000000547947 */ /* 0x000fec0003800000 */
.L_x_4:
[----:B-----5:R-:W-:Y:S02]  /*08d0*/  FSETP.GEU.AND P0, PT, R12, 0.5, PT ;  /* 0x3f0000000c00780b */ /* 0x020fe40003f0e000 */
[----:B------:R-:W-:Y:S02]  /*08e0*/  FSETP.GEU.AND P1, PT, R13, 0.5, PT ;  /* 0x3f0000000d00780b */ /* 0x000fe40003f2e000 */
[----:B------:R-:W-:-:S09]  /*08f0*/  FSETP.GEU.AND P2, PT, R14, 0.5, PT ;  /* 0x3f0000000e00780b */ /* 0x000fd20003f4e000 */
[C---:B------:R-:W-:Y:S01]  /*0900*/  @!P0 FADD R0, R12.reuse, R12 ;  /* 0x0000000c0c008221 */ /* 0x040fe20000000000 */
[----:B------:R-:W-:Y:S01]  /*0910*/  @P0 FADD R7, -R5, 1 ;  /* 0x3f80000005070421 */ /* 0x000fe20000000100 */
[----:B------:R-:W-:Y:S01]  /*0920*/  @!P1 FADD R2, R13, R13 ;  /* 0x0000000d0d029221 */ /* 0x000fe20000000000 */
[----:B------:R-:W-:Y:S01]  /*0930*/  @P0 FADD R4, -R12, 1 ;  /* 0x3f8000000c040421 */ /* 0x000fe20000000100 */
[----:B------:R-:W-:Y:S01]  /*0940*/  @!P0 FMUL R0, R5, R0 ;  /* 0x0000000005008220 */ /* 0x000fe20000400000 */
[----:B------:R-:W-:Y:S01]  /*0950*/  @P1 FADD R5, -R13, 1 ;  /* 0x3f8000000d051421 */ /* 0x000fe20000000100 */
[C---:B------:R-:W-:Y:S01]  /*0960*/  @P2 FADD R6, -R14.reuse, 1 ;  /* 0x3f8000000e062421 */ /* 0x040fe20000000100 */
[----:B------:R-:W-:Y:S01]  /*0970*/  @!P2 FADD R3, R14, R14 ;  /* 0x0000000e0e03a221 */ /* 0x000fe20000000000 */
[C---:B------:R-:W-:Y:S01]  /*0980*/  @!P1 FMUL R2, R24.reuse, R2 ;  /* 0x0000000218029220 */ /* 0x040fe20000400000 */
[----:B------:R-:W-:Y:S01]  /*0990*/  @P1 FADD R24, -R24, 1 ;  /* 0x3f80000018181421 */ /* 0x000fe20000000100 */
[----:B------:R-:W-:Y:S01]  /*09a0*/  @P2 FADD R9, -R8, 1 ;  /* 0x3f80000008092421 */ /* 0x000fe20000000100 */
[----:B------:R-:W-:Y:S01]  /*09b0*/  @P0 FADD R4, R4, R4 ;  /* 0x0000000404040221 */ /* 0x000fe20000000000 */
[----:B------:R-:W-:Y:S01]  /*09c0*/  @P1 FADD R5, R5, R5 ;  /* 0x0000000505051221 */ /* 0x000fe20000000000 */
[----:B------:R-:W-:Y:S01]  /*09d0*/  @P2 FADD R6, R6, R6 ;  /* 0x0000000606062221 */ /* 0x000fe20000000000 */
[----:B------:R-:W-:Y:S01]  /*09e0*/  @!P2 FMUL R3, R8, R3 ;  /* 0x000000030803a220 */ /* 0x000fe20000400000 */
[----:B------:R-:W-:Y:S01]  /*09f0*/  @P0 FFMA R0, R7, -R4, 1 ;  /* 0x3f80000007000423 */ /* 0x000fe20000000804 */
[----:B------:R-:W-:Y:S01]  /*0a00*/  @P1 FFMA R2, R24, -R5, 1 ;  /* 0x3f80000018021423 */ /* 0x000fe20000000805 */
[----:B------:R-:W-:-:S07]  /*0a10*/  @P2 FFMA R3, R9, -R6, 1 ;  /* 0x3f80000009032423 */ /* 0x000fce0000000806 */
.L_x_5:
[----:B------:R-:W0:Y:S01]  /*0a20*/  LDCU UR6, c[0x0][0x3a8] ;  /* 0x00007500ff0677ac */ /* 0x000e220008000800 */
[----:B------:R-:W1:Y:S01]  /*0a30*/  LDC.64 R4, c[0x0][0x390] ;  /* 0x0000e400ff047b82 */ /* 0x000e620000000a00 */
[----:B0-----:R-:W-:-:S05]  /*0a40*/  IMAD R10, R10, UR6, R11 ;  /* 0x000000060a0a7c24 */ /* 0x001fca000f8e020b */
[----:B------:R-:W-:-:S05]  /*0a50*/  SHF.L.U32 R7, R10, 0x2, RZ ;  /* 0x000000020a077819 */ /* 0x000fca00000006ff */
[----:B-1----:R-:W-:-:S05]  /*0a60*/  IMAD.WIDE R4, R7, 0x4, R4 ;  /* 0x0000000407047825 */ /* 0x002fca00078e0204 */
[----:B------:R-:W-:Y:S04]  /*0a70*/  STG.E desc[UR4][R4.64], R0 ;  /* 0x0000000004007986 */ /* 0x000fe8000c101904 */
[----:B------:R-:W-:Y:S04]  /*0a80*/  STG.E desc[UR4][R4.64+0x4], R2 ;  /* 0x0000040204007986 */ /* 0x000fe8000c101904 */
[----:B------:R-:W-:Y:S04]  /*0a90*/  STG.E desc[UR4][R4.64+0x8], R3 ;  /* 0x0000080304007986 */ /* 0x000fe8000c101904 */
[----:B------:R-:W-:Y:S01]  /*0aa0*/  STG.E desc[UR4][R4.64+0xc], R15 ;  /* 0x00000c0f04007986 */ /* 0x000fe2000c101904 */
[----:B------:R-:W-:Y:S05]  /*0ab0*/  EXIT ;  /* 0x000000000000794d */ /* 0x000fea0003800000 */
        .weak           $__internal_0_$__cuda_sm3x_div_rn_noftz_f32_slowpath
        .type           $__internal_0_$__cuda_sm3x_div_rn_noftz_f32_slowpath,@function
        .size           $__internal_0_$__cuda_sm3x_div_rn_noftz_f32_slowpath,(.L_x_164 - $__internal_0_$__cuda_sm3x_div_rn_noftz_f32_slowpath)
$__internal_0_$__cuda_sm3x_div_rn_noftz_f32_slowpath:
[----:B------:R-:W-:Y:S01]  /*0ac0*/  SHF.R.U32.HI R8, RZ, 0x17, R3 ;  /* 0x00000017ff087819 */ /* 0x000fe20000011603 */
[----:B------:R-:W-:Y:S01]  /*0ad0*/  BSSY.RECONVERGENT B1, `(.L_x_6) ;  /* 0x0000062000017945 */ /* 0x000fe20003800200 */
[----:B------:R-:W-:Y:S02]  /*0ae0*/  SHF.R.U32.HI R6, RZ, 0x17, R0 ;  /* 0x00000017ff067819 */ /* 0x000fe40000011600 */
[----:B------:R-:W-:Y:S02]  /*0af0*/  LOP3.LUT R8, R8, 0xff, RZ, 0xc0, !PT ;  /* 0x000000ff08087812 */ /* 0x000fe400078ec0ff */
[----:B------:R-:W-:Y:S02]  /*0b00*/  LOP3.LUT R9, R6, 0xff, RZ, 0xc0, !PT ;  /* 0x000000ff06097812 */ /* 0x000fe400078ec0ff */
[----:B------:R-:W-:Y:S02]  /*0b10*/  IADD3 R17, PT, PT, R8, -0x1, RZ ;  /* 0xffffffff08117810 */ /* 0x000fe40007ffe0ff */
[----:B------:R-:W-:-:S02]  /*0b20*/  IADD3 R16, PT, PT, R9, -0x1, RZ ;  /* 0xffffffff09107810 */ /* 0x000fc40007ffe0ff */
[----:B------:R-:W-:-:S04]  /*0b30*/  ISETP.GT.U32.AND P0, PT, R17, 0xfd, PT ;  /* 0x000000fd1100780c */ /* 0x000fc80003f04070 */
[----:B------:R-:W-:-:S13]  /*0b40*/  ISETP.GT.U32.OR P0, PT, R16, 0xfd, P0 ;  /* 0x000000fd1000780c */ /* 0x000fda0000704470 */
[----:B------:R-:W-:Y:S01]  /*0b50*/  @!P0 MOV R6, RZ ;  /* 0x000000ff00068202 */ /* 0x000fe20000000f00 */
[----:B------:R-:W-:Y:S06]  /*0b60*/  @!P0 BRA `(.L_x_7) ;  /* 0x00000000005c8947 */ /* 0x000fec0003800000 */
[----:B------:R-:W-:Y:S02]  /*0b70*/  FSETP.GTU.FTZ.AND P0, PT, |R0|, +INF , PT ;  /* 0x7f8000000000780b */ /* 0x000fe40003f1c200 */
[----:B------:R-:W-:-:S04]  /*0b80*/  FSETP.GTU.FTZ.AND P1, PT, |R3|, +INF , PT ;  /* 0x7f8000000300780b */ /* 0x000fc80003f3c200 */
[----:B------:R-:W-:-:S13]  /*0b90*/  PLOP3.LUT P0, PT, P0, P1, PT, 0xf8, 0x8f ;  /* 0x00000000008f781c */ /* 0x000fda0000703f70 */
[----:B------:R-:W-:Y:S05]  /*0ba0*/  @P0 BRA `(.L_x_8) ;  /* 0x00000004004c0947 */ /* 0x000fea0003800000 */
[----:B------:R-:W-:-:S13]  /*0bb0*/  LOP3.LUT P0, RZ, R3, 0x7fffffff, R0, 0xc8, !PT ;  /* 0x7fffffff03ff7812 */ /* 0x000fda000780c800 */
[----:B------:R-:W-:Y:S05]  /*0bc0*/  @!P0 BRA `(.L_x_9) ;  /* 0x00000004003c8947 */ /* 0x000fea0003800000 */
[C---:B------:R-:W-:Y:S02]  /*0bd0*/  FSETP.NEU.FTZ.AND P2, PT, |R0|.reuse, +INF , PT ;  /* 0x7f8000000000780b */ /* 0x040fe40003f5d200 */
[----:B------:R-:W-:Y:S02]  /*0be0*/  FSETP.NEU.FTZ.AND P1, PT, |R3|, +INF , PT ;  /* 0x7f8000000300780b */ /* 0x000fe40003f3d200 */
[----:B------:R-:W-:-:S11]  /*0bf0*/  FSETP.NEU.FTZ.AND P0, PT, |R0|, +INF , PT ;  /* 0x7f8000000000780b */ /* 0x000fd60003f1d200 */
[----:B------:R-:W-:Y:S05]  /*0c00*/  @!P1 BRA !P2, `(.L_x_9) ;  /* 0x00000004002c9947 */ /* 0x000fea0005000000 */
[----:B------:R-:W-:-:S04]  /*0c10*/  LOP3.LUT P2, RZ, R0, 0x7fffffff, RZ, 0xc0, !PT ;  /* 0x7fffffff00ff7812 */ /* 0x000fc8000784c0ff */
[----:B------:R-:W-:-:S13]  /*0c20*/  PLOP3.LUT P1, PT, P1, P2, PT, 0x2f, 0xf2 ;  /* 0x0000000000f2781c */ /* 0x000fda0000f24577 */
[----:B------:R-:W-:Y:S05]  /*0c30*/  @P1 BRA `(.L_x_10) ;  /* 0x0000000400181947 */ /* 0x000fea0003800000 */
[----:B------:R-:W-:-:S04]  /*0c40*/  LOP3.LUT P1, RZ, R3, 0x7fffffff, RZ, 0xc0, !PT ;  /* 0x7fffffff03ff7812 */ /* 0x000fc8000782c0ff */
[----:B------:R-:W-:-:S13]  /*0c50*/  PLOP3.LUT P0, PT, P0, P1, PT, 0x2f, 0xf2 ;  /* 0x0000000000f2781c */ /* 0x000fda0000702577 */
[----:B------:R-:W-:Y:S05]  /*0c60*/  @P0 BRA `(.L_x_11) ;  /* 0x0000000400000947 */ /* 0x000fea0003800000 */
[----:B------:R-:W-:Y:S02]  /*0c70*/  ISETP.GE.AND P0, PT, R16, RZ, PT ;  /* 0x000000ff1000720c */ /* 0x000fe40003f06270 */
[----:B------:R-:W-:-:S11]  /*0c80*/  ISETP.GE.AND P1, PT, R17, RZ, PT ;  /* 0x000000ff1100720c */ /* 0x000fd60003f26270 */
[----:B------:R-:W-:Y:S01]  /*0c90*/  @P0 MOV R6, RZ ;  /* 0x000000ff00060202 */ /* 0x000fe20000000f00 */
[----:B------:R-:W-:Y:S01]  /*0ca0*/  @!P0 FFMA R0, R0, 1.84467440737095516160e+19, RZ ;  /* 0x5f80000000008823 */ /* 0x000fe200000000ff */
[----:B------:R-:W-:Y:S01]  /*0cb0*/  @!P0 MOV R6, 0xffffffc0 ;  /* 0xffffffc000068802 */ /* 0x000fe20000000f00 */
[----:B------:R-:W-:-:S03]  /*0cc0*/  @!P1 FFMA R3, R3, 1.84467440737095516160e+19, RZ ;  /* 0x5f80000003039823 */ /* 0x000fc600000000ff */
[----:B------:R-:W-:-:S07]  /*0cd0*/  @!P1 IADD3 R6, PT, PT, R6, 0x40, RZ ;  /* 0x0000004006069810 */ /* 0x000fce0007ffe0ff */
.L_x_7:
[----:B------:R-:W-:Y:S01]  /*0ce0*/  LEA R16, R8, 0xc0800000, 0x17 ;  /* 0xc080000008107811 */ /* 0x000fe200078eb8ff */
[----:B------:R-:W-:Y:S01]  /*0cf0*/  BSSY.RECONVERGENT B2, `(.L_x_12) ;  /* 0x0000036000027945 */ /* 0x000fe20003800200 */
[----:B------:R-:W-:Y:S02]  /*0d00*/  IADD3 R9, PT, PT, R9, -0x7f, RZ ;  /* 0xffffff8109097810 */ /* 0x000fe40007ffe0ff */
[----:B------:R-:W-:-:S03]  /*0d10*/  IADD3 R16, PT, PT, -R16, R3, RZ ;  /* 0x0000000310107210 */ /* 0x000fc60007ffe1ff */
[C---:B------:R-:W-:Y:S01]  /*0d20*/  IMAD R0, R9.reuse, -0x800000, R0 ;  /* 0xff80000009007824 */ /* 0x040fe200078e0200 */
[----:B------:R-:W0:Y:S01]  /*0d30*/  MUFU.RCP R3, R16 ;  /* 0x0000001000037308 */ /* 0x000e220000001000 */
[----:B------:R-:W-:Y:S01]  /*0d40*/  FADD.FTZ R17, -R16, -RZ ;  /* 0x800000ff10117221 */ /* 0x000fe20000010100 */
[----:B------:R-:W-:-:S04]  /*0d50*/  IADD3 R9, PT, PT, R9, 0x7f, -R8 ;  /* 0x0000007f09097810 */ /* 0x000fc80007ffe808 */
[----:B------:R-:W-:Y:S01]  /*0d60*/  IADD3 R9, PT, PT, R9, R6, RZ ;  /* 0x0000000609097210 */ /* 0x000fe20007ffe0ff */
[----:B0-----:R-:W-:-:S04]  /*0d70*/  FFMA R18, R3, R17, 1 ;  /* 0x3f80000003127423 */ /* 0x001fc80000000011 */
[----:B------:R-:W-:-:S04]  /*0d80*/  FFMA R3, R3, R18, R3 ;  /* 0x0000001203037223 */ /* 0x000fc80000000003 */
[----:B------:R-:W-:-:S04]  /*0d90*/  FFMA R18, R0, R3, RZ ;  /* 0x0000000300127223 */ /* 0x000fc800000000ff */
[----:B------:R-:W-:-:S04]  /*0da0*/  FFMA R19, R17, R18, R0 ;  /* 0x0000001211137223 */ /* 0x000fc80000000000 */
[----:B------:R-:W-:-:S04]  /*0db0*/  FFMA R18, R3, R19, R18 ;  /* 0x0000001303127223 */ /* 0x000fc80000000012 */
[----:B------:R-:W-:-:S04]  /*0dc0*/  FFMA R17, R17, R18, R0 ;  /* 0x0000001211117223 */ /* 0x000fc80000000000 */
[----:B------:R-:W-:-:S05]  /*0dd0*/  FFMA R0, R3, R17, R18 ;  /* 0x0000001103007223 */ /* 0x000fca0000000012 */
[----:B------:R-:W-:-:S04]  /*0de0*/  SHF.R.U32.HI R8, RZ, 0x17, R0 ;  /* 0x00000017ff087819 */ /* 0x000fc80000011600 */
[----:B------:R-:W-:-:S04]  /*0df0*/  LOP3.LUT R8, R8, 0xff, RZ, 0xc0, !PT ;  /* 0x000000ff08087812 */ /* 0x000fc800078ec0ff */
[----:B------:R-:W-:-:S04]  /*0e00*/  IADD3 R16, PT, PT, R8, R9, RZ ;  /* 0x0000000908107210 */ /* 0x000fc80007ffe0ff */
[----:B------:R-:W-:-:S04]  /*0e10*/  IADD3 R6, PT, PT, R16, -0x1, RZ ;  /* 0xffffffff10067810 */ /* 0x000fc80007ffe0ff */
[----:B------:R-:W-:-:S13]  /*0e20*/  ISETP.GE.U32.AND P0, PT, R6, 0xfe, PT ;  /* 0x000000fe0600780c */ /* 0x000fda0003f06070 */
[----:B------:R-:W-:Y:S05]  /*0e30*/  @!P0 BRA `(.L_x_13) ;  /* 0x0000000000808947 */ /* 0x000fea0003800000 */
[----:B------:R-:W-:-:S13]  /*0e40*/  ISETP.GT.AND P0, PT, R16, 0xfe, PT ;  /* 0x000000fe1000780c */ /* 0x000fda0003f04270 */
[----:B------:R-:W-:Y:S05]  /*0e50*/  @P0 BRA `(.L_x_14) ;  /* 0x00000000006c0947 */ /* 0x000fea0003800000 */
[----:B------:R-:W-:-:S13]  /*0e60*/  ISETP.GE.AND P0, PT, R16, 0x1, PT ;  /* 0x000000011000780c */ /* 0x000fda0003f06270 */
[----:B------:R-:W-:Y:S05]  /*0e70*/  @P0 BRA `(.L_x_15) ;  /* 0x0000000000740947 */ /* 0x000fea0003800000 */
[----:B------:R-:W-:Y:S02]  /*0e80*/  ISETP.GE.AND P0, PT, R16, -0x18, PT ;  /* 0xffffffe81000780c */ /* 0x000fe40003f06270 */
[----:B------:R-:W-:-:S11]  /*0e90*/  LOP3.LUT R0, R0, 0x80000000, RZ, 0xc0, !PT ;  /* 0x8000000000007812 */ /* 0x000fd600078ec0ff */
[----:B------:R-:W-:Y:S05]  /*0ea0*/  @!P0 BRA `(.L_x_15) ;  /* 0x0000000000688947 */ /* 0x000fea0003800000 */
[CCC-:B------:R-:W-:Y:S01]  /*0eb0*/  FFMA.RZ R6, R3.reuse, R17.reuse, R18.reuse ;  /* 0x0000001103067223 */ /* 0x1c0fe2000000c012 */
[C---:B------:R-:W-:Y:S02]  /*0ec0*/  IADD3 R9, PT, PT, R16.reuse, 0x20, RZ ;  /* 0x0000002010097810 */ /* 0x040fe40007ffe0ff */
[----:B------:R-:W-:Y:S02]  /*0ed0*/  ISETP.NE.AND P2, PT, R16, RZ, PT ;  /* 0x000000ff1000720c */ /* 0x000fe40003f45270 */
[----:B------:R-:W-:Y:S01]  /*0ee0*/  LOP3.LUT R8, R6, 0x7fffff, RZ, 0xc0, !PT ;  /* 0x007fffff06087812 */ /* 0x000fe200078ec0ff */
[CCC-:B------:R-:W-:Y:S01]  /*0ef0*/  FFMA.RP R6, R3.reuse, R17.reuse, R18.reuse ;  /* 0x0000001103067223 */ /* 0x1c0fe20000008012 */
[----:B------:R-:W-:Y:S01]  /*0f00*/  FFMA.RM R3, R3, R17, R18 ;  /* 0x0000001103037223 */ /* 0x000fe20000004012 */
[----:B------:R-:W-:Y:S02]  /*0f10*/  ISETP.NE.AND P1, PT, R16, RZ, PT ;  /* 0x000000ff1000720c */ /* 0x000fe40003f25270 */
[----:B------:R-:W-:-:S02]  /*0f20*/  LOP3.LUT R8, R8, 0x800000, RZ, 0xfc, !PT ;  /* 0x0080000008087812 */ /* 0x000fc400078efcff */
[----:B------:R-:W-:Y:S02]  /*0f30*/  IADD3 R16, PT, PT, -R16, RZ, RZ ;  /* 0x000000ff10107210 */ /* 0x000fe40007ffe1ff */
[----:B------:R-:W-:Y:S02]  /*0f40*/  SHF.L.U32 R9, R8, R9, RZ ;  /* 0x0000000908097219 */ /* 0x000fe400000006ff */
[----:B------:R-:W-:Y:S02]  /*0f50*/  FSETP.NEU.FTZ.AND P0, PT, R6, R3, PT ;  /* 0x000000030600720b */ /* 0x000fe40003f1d000 */
[----:B------:R-:W-:Y:S02]  /*0f60*/  SEL R3, R16, RZ, P2 ;  /* 0x000000ff10037207 */ /* 0x000fe40001000000 */
[----:B------:R-:W-:Y:S02]  /*0f70*/  ISETP.NE.AND P1, PT, R9, RZ, P1 ;  /* 0x000000ff0900720c */ /* 0x000fe40000f25270 */
[----:B------:R-:W-:-:S02]  /*0f80*/  SHF.R.U32.HI R3, RZ, R3, R8 ;  /* 0x00000003ff037219 */ /* 0x000fc40000011608 */
[----:B------:R-:W-:Y:S02]  /*0f90*/  PLOP3.LUT P0, PT, P0, P1, PT, 0xf8, 0x8f ;  /* 0x00000000008f781c */ /* 0x000fe40000703f70 */
[----:B------:R-:W-:Y:S02]  /*0fa0*/  SHF.R.U32.HI R9, RZ, 0x1, R3 ;  /* 0x00000001ff097819 */ /* 0x000fe40000011603 */
[----:B------:R-:W-:-:S04]  /*0fb0*/  SEL R6, RZ, 0x1, !P0 ;  /* 0x00000001ff067807 */ /* 0x000fc80004000000 */
[----:B------:R-:W-:-:S04]  /*0fc0*/  LOP3.LUT R6, R6, 0x1, R9, 0xf8, !PT ;  /* 0x0000000106067812 */ /* 0x000fc800078ef809 */
[----:B------:R-:W-:-:S04]  /*0fd0*/  LOP3.LUT R6, R6, R3, RZ, 0xc0, !PT ;  /* 0x0000000306067212 */ /* 0x000fc800078ec0ff */
[----:B------:R-:W-:-:S04]  /*0fe0*/  IADD3 R9, PT, PT, R9, R6, RZ ;  /* 0x0000000609097210 */ /* 0x000fc80007ffe0ff */
[----:B------:R-:W-:Y:S01]  /*0ff0*/  LOP3.LUT R0, R9, R0, RZ, 0xfc, !PT ;  /* 0x0000000009007212 */ /* 0x000fe200078efcff */
[----:B------:R-:W-:Y:S06]  /*1000*/  BRA `(.L_x_15) ;  /* 0x0000000000107947 */ /* 0x000fec0003800000 */
.L_x_14:
[----:B------:R-:W-:-:S04]  /*1010*/  LOP3.LUT R0, R0, 0x80000000, RZ, 0xc0, !PT ;  /* 0x8000000000007812 */ /* 0x000fc800078ec0ff */
[----:B------:R-:W-:Y:S01]  /*1020*/  LOP3.LUT R0, R0, 0x7f800000, RZ, 0xfc, !PT ;  /* 0x7f80000000007812 */ /* 0x000fe200078efcff */
[----:B------:R-:W-:Y:S06]  /*1030*/  BRA `(.L_x_15) ;  /* 0x0000000000047947 */ /* 0x000fec0003800000 */
.L_x_13:
[----:B------:R-:W-:-:S07]  /*1040*/  LEA R0, R9, R0, 0x17 ;  /* 0x0000000009007211 */ /* 0x000fce00078eb8ff */
.L_x_15:
[----:B------:R-:W-:Y:S05]  /*1050*/  BSYNC.RECONVERGENT B2 ;  /* 0x0000000000027941 */ /* 0x000fea0003800200 */
.L_x_12:
[----:B------:R-:W-:Y:S05]  /*1060*/  BRA `(.L_x_16) ;  /* 0x0000000000207947 */ /* 0x000fea0003800000 */
.L_x_11:
[----:B------:R-:W-:-:S04]  /*1070*/  LOP3.LUT R0, R3, 0x80000000, R0, 0x48, !PT ;  /* 0x8000000003007812 */ /* 0x000fc800078e4800 */
[----:B------:R-:W-:Y:S01]  /*1080*/  LOP3.LUT R0, R0, 0x7f800000, RZ, 0xfc, !PT ;  /* 0x7f80000000007812 */ /* 0x000fe200078efcff */
[----:B------:R-:W-:Y:S06]  /*1090*/  BRA `(.L_x_16) ;  /* 0x0000000000147947 */ /* 0x000fec0003800000 */
.L_x_10:
[----:B------:R-:W-:Y:S01]  /*10a0*/  LOP3.LUT R0, R3, 0x80000000, R0, 0x48, !PT ;  /* 0x8000000003007812 */ /* 0x000fe200078e4800 */
[----:B------:R-:W-:Y:S06]  /*10b0*/  BRA `(.L_x_16) ;  /* 0x00000000000c7947 */ /* 0x000fec0003800000 */
.L_x_9:
[----:B------:R-:W0:Y:S01]  /*10c0*/  MUFU.RSQ R0, -QNAN ;  /* 0xffc0000000007908 */ /* 0x000e220000001400 */
[----:B------:R-:W-:Y:S05]  /*10d0*/  BRA `(.L_x_16) ;  /* 0x0000000000047947 */ /* 0x000fea0003800000 */
.L_x_8:
[----:B------:R-:W-:-:S07]  /*10e0*/  FADD.FTZ R0, R0, R3 ;  /* 0x0000000300007221 */ /* 0x000fce0000010000 */
.L_x_16:
[----:B------:R-:W-:Y:S05]  /*10f0*/  BSYNC.RECONVERGENT B1 ;  /* 0x0000000000017941 */ /* 0x000fea0003800200 */
.L_x_6:
[----:B------:R-:W-:-:S04]  /*1100*/  HFMA2 R3, -RZ, RZ, 0, 0 ;  /* 0x00000000ff037431 */ /* 0x000fc800000001ff */
[----:B0-----:R-:W-:Y:S05]  /*1110*/  RET.REL.NODEC R2 `(CompositeKernel) ;  /* 0xffffffec02b87950 */ /* 0x001fea0003c3ffff */
.L_x_17:
[----:B------:R-:W-:-:S00]  /*1120*/  BRA `(.L_x_17) ;  /* 0xfffffffc00fc7947 */ /* 0x000fc0000383ffff */
[----:B------:R-:W-:-:S00]  /*1130*/  NOP ;  /* 0x0000000000007918 */ /* 0x000fc00000000000 */
        /* <DEDUP_REMOVED lines=12> */
.L_x_164:


//--------------------- .text.UpsampleKernel      --------------------------
	.section	.text.UpsampleKernel,"ax",@progbits
	.align	128
        .global         UpsampleKernel
        .type           UpsampleKernel,@function
        .size           UpsampleKernel,(.L_x_166 - UpsampleKernel)
        .other          UpsampleKernel,@"STO_CUDA_ENTRY STV_DEFAULT"
UpsampleKernel:
.text.UpsampleKernel:
[----:B------:R-:W-:Y:S01]  /*0000*/  LDC R1, c[0x0][0x37c] ;  /* 0x0000df00ff017b82 */ /* 0x000fe20000000800 */
[----:B------:R-:W0:Y:S07]  /*0010*/  S2R R5, SR_TID.Y ;  /* 0x0000000000057919 */ /* 0x000e2e0000002200 */
[----:B------:R-:W1:Y:S01]  /*0020*/  LDC R3, c[0x0][0x360] ;  /* 0x0000d800ff037b82 */ /* 0x000e620000000800 */
[----:B------:R-:W2:Y:S01]  /*0030*/  LDCU UR6, c[0x0][0x3a8] ;  /* 0x00007500ff0677ac */ /* 0x000ea20008000800 */
[----:B------:R-:W1:Y:S01]  /*0040*/  S2R R2, SR_TID.X ;  /* 0x0000000000027919 */ /* 0x000e620000002100 */
[----:B------:R-:W3:Y:S05]  /*0050*/  LDCU UR7, c[0x0][0x3a4] ;  /* 0x00007480ff0777ac */ /* 0x000eea0008000800 */
[----:B------:R-:W0:Y:S08]  /*0060*/  S2UR UR5, SR_CTAID.Y ;  /* 0x00000000000579c3 */ /* 0x000e300000002600 */
[----:B------:R-:W0:Y:S08]  /*0070*/  LDC R0, c[0x0][0x364] ;  /* 0x0000d900ff007b82 */ /* 0x000e300000000800 */
[----:B------:R-:W1:Y:S01]  /*0080*/  S2UR UR4, SR_CTAID.X ;  /* 0x00000000000479c3 */ /* 0x000e620000002500 */
[----:B0-----:R-:W-:-:S05]  /*0090*/  IMAD R0, R0, UR5, R5 ;  /* 0x0000000500007c24 */ /* 0x001fca000f8e0205 */
[----:B--2---:R-:W-:Y:S01]  /*00a0*/  ISETP.GE.AND P0, PT, R0, UR6, PT ;  /* 0x0000000600007c0c */ /* 0x004fe2000bf06270 */
[----:B-1----:R-:W-:-:S05]  /*00b0*/  IMAD R3, R3, UR4, R2 ;  /* 0x0000000403037c24 */ /* 0x002fca000f8e0202 */
[----:B---3--:R-:W-:-:S13]  /*00c0*/  ISETP.GE.OR P0, PT, R3, UR7, P0 ;  /* 0x0000000703007c0c */ /* 0x008fda0008706670 */
[----:B------:R-:W-:Y:S05]  /*00d0*/  @P0 EXIT ;  /* 0x000000000000094d */ /* 0x000fea0003800000 */
[----:B------:R-:W-:Y:S01]  /*00e0*/  I2FP.F32.S32 R5, UR7 ;  /* 0x0000000700057c45 */ /* 0x000fe20008201400 */
[----:B------:R-:W-:Y:S01]  /*00f0*/  BSSY.RECONVERGENT B0, `(.L_x_18) ;  /* 0x000000e000007945 */ /* 0x000fe20003800200 */
[----:B------:R-:W-:Y:S02]  /*0100*/  I2FP.F32.S32 R4, R3 ;  /* 0x0000000300047245 */ /* 0x000fe40000201400 */
[----:B------:R-:W0:Y:S03]  /*0110*/  MUFU.RCP R2, R5 ;  /* 0x0000000500027308 */ /* 0x000e260000001000 */
[----:B------:R-:W-:-:S05]  /*0120*/  FADD R4, R4, 0.5 ;  /* 0x3f00000004047421 */ /* 0x000fca0000000000 */
[----:B------:R-:W1:Y:S01]  /*0130*/  FCHK P0, R4, R5 ;  /* 0x0000000504007302 */ /* 0x000e620000000000 */
[----:B0-----:R-:W-:-:S04]  /*0140*/  FFMA R7, -R5, R2, 1 ;  /* 0x3f80000005077423 */ /* 0x001fc80000000102 */
[----:B------:R-:W-:-:S04]  /*0150*/  FFMA R7, R2, R7, R2 ;  /* 0x0000000702077223 */ /* 0x000fc80000000002 */
[----:B------:R-:W-:-:S04]  /*0160*/  FFMA R2, R4, R7, RZ ;  /* 0x0000000704027223 */ /* 0x000fc800000000ff */
[----:B------:R-:W-:-:S04]  /*0170*/  FFMA R6, -R5, R2, R4 ;  /* 0x0000000205067223 */ /* 0x000fc80000000104 */
[----:B------:R-:W-:Y:S01]  /*0180*/  FFMA R2, R7, R6, R2 ;  /* 0x0000000607027223 */ /* 0x000fe20000000002 */
[----:B-1----:R-:W-:Y:S06]  /*0190*/  @!P0 BRA `(.L_x_19) ;  /* 0x00000000000c8947 */ /* 0x002fec0003800000 */
[----:B------:R-:W-:-:S07]  /*01a0*/  MOV R11, 0x1c0 ;  /* 0x000001c0000b7802 */ /* 0x000fce0000000f00 */
[----:B------:R-:W-:Y:S05]  /*01b0*/  CALL.REL.NOINC `($__internal_2_$__cuda_sm3x_div_rn_noftz_f32_slowpath) ;  /* 0x0000002400f87944 */ /* 0x000fea0003c00000 */
[----:B------:R-:W-:-:S07]  /*01c0*/  MOV R2, R7 ;  /* 0x0000000700027202 */ /* 0x000fce0000000f00 */
.L_x_19:
[----:B------:R-:W-:Y:S05]  /*01d0*/  BSYNC.RECONVERGENT B0 ;  /* 0x0000000000007941 */ /* 0x000fea0003800200 */
.L_x_18:
        /* <DEDUP_REMOVED lines=16> */
.L_x_21:
[----:B------:R-:W-:Y:S05]  /*02e0*/  BSYNC.RECONVERGENT B0 ;  /* 0x0000000000007941 */ /* 0x000fea0003800200 */
.L_x_20:
[----:B------:R-:W0:Y:S02]  /*02f0*/  LDCU UR4, c[0x0][0x398] ;  /* 0x00007300ff0477ac */ /* 0x000e240008000800 */
[----:B0-----:R-:W-:-:S04]  /*0300*/  I2FP.F32.S32 R51, UR4 ;  /* 0x0000000400337c45 */ /* 0x001fc80008201400 */
[----:B------:R-:W-:-:S04]  /*0310*/  IADD3 R4, PT, PT, R51, 0x1800000, RZ ;  /* 0x0180000033047810 */ /* 0x000fc80007ffe0ff */
[----:B------:R-:W-:-:S04]  /*0320*/  LOP3.LUT R4, R4, 0x7f800000, RZ, 0xc0, !PT ;  /* 0x7f80000004047812 */ /* 0x000fc800078ec0ff */
[----:B------:R-:W-:-:S13]  /*0330*/  ISETP.GT.U32.AND P0, PT, R4, 0x1ffffff, PT ;  /* 0x01ffffff0400780c */ /* 0x000fda0003f04070 */
[----:B------:R-:W-:Y:S05]  /*0340*/  @P0 BRA `(.L_x_22) ;  /* 0x0000000000140947 */ /* 0x000fea0003800000 */
[----:B------:R-:W-:Y:S02]  /*0350*/  MOV R25, R51 ;  /* 0x0000003300197202 */ /* 0x000fe40000000f00 */
[----:B------:R-:W-:-:S07]  /*0360*/  MOV R9, 0x380 ;  /* 0x0000038000097802 */ /* 0x000fce0000000f00 */
[----:B------:R-:W-:Y:S05]  /*0370*/  CALL.REL.NOINC `($__internal_1_$__cuda_sm20_rcp_rn_f32_slowpath) ;  /* 0x0000002000b47944 */ /* 0x000fea0003c00000 */
[----:B------:R-:W-:Y:S01]  /*0380*/  MOV R37, R15 ;  /* 0x0000000f00257202 */ /* 0x000fe20000000f00 */
[----:B------:R-:W-:Y:S06]  /*0390*/  BRA `(.L_x_23) ;  /* 0x0000000000107947 */ /* 0x000fec0003800000 */
.L_x_22:
[----:B------:R-:W0:Y:S02]  /*03a0*/  MUFU.RCP R4, R51 ;  /* 0x0000003300047308 */ /* 0x000e240000001000 */
[----:B0-----:R-:W-:-:S04]  /*03b0*/  FFMA R5, R51, R4, -1 ;  /* 0xbf80000033057423 */ /* 0x001fc80000000004 */
[----:B------:R-:W-:-:S04]  /*03c0*/  FADD.FTZ R5, -R5, -RZ ;  /* 0x800000ff05057221 */ /* 0x000fc80000010100 */
[----:B------:R-:W-:-:S07]  /*03d0*/  FFMA R37, R4, R5, R4 ;  /* 0x0000000504257223 */ /* 0x000fce0000000004 */
.L_x_23:
[----:B------:R-:W0:Y:S02]  /*03e0*/  LDCU UR4, c[0x0][0x39c] ;  /* 0x00007380ff0477ac */ /* 0x000e240008000800 */
[----:B0-----:R-:W-:Y:S01]  /*03f0*/  I2FP.F32.S32 R25, UR4 ;  /* 0x0000000400197c45 */ /* 0x001fe20008201400 */
[----:B------:R-:W0:Y:S03]  /*0400*/  LDCU.64 UR4, c[0x0][0x358] ;  /* 0x00006b00ff0477ac */ /* 0x000e260008000a00 */
[----:B------:R-:W-:-:S04]  /*0410*/  IADD3 R4, PT, PT, R25, 0x1800000, RZ ;  /* 0x0180000019047810 */ /* 0x000fc80007ffe0ff */
[----:B------:R-:W-:-:S04]  /*0420*/  LOP3.LUT R4, R4, 0x7f800000, RZ, 0xc0, !PT ;  /* 0x7f80000004047812 */ /* 0x000fc800078ec0ff */
[----:B------:R-:W-:-:S13]  /*0430*/  ISETP.GT.U32.AND P0, PT, R4, 0x1ffffff, PT ;  /* 0x01ffffff0400780c */ /* 0x000fda0003f04070 */
[----:B0-----:R-:W-:Y:S05]  /*0440*/  @P0 BRA `(.L_x_24) ;  /* 0x00000000000c0947 */ /* 0x001fea0003800000 */
[----:B------:R-:W-:-:S07]  /*0450*/  MOV R9, 0x470 ;  /* 0x0000047000097802 */ /* 0x000fce0000000f00 */
[----:B------:R-:W-:Y:S05]  /*0460*/  CALL.REL.NOINC `($__internal_1_$__cuda_sm20_rcp_rn_f32_slowpath) ;  /* 0x0000002000787944 */ /* 0x000fea0003c00000 */
[----:B------:R-:W-:Y:S05]  /*0470*/  BRA `(.L_x_25) ;  /* 0x0000000000107947 */ /* 0x000fea0003800000 */
.L_x_24:
[----:B------:R-:W0:Y:S02]  /*0480*/  MUFU.RCP R4, R25 ;  /* 0x0000001900047308 */ /* 0x000e240000001000 */
[----:B0-----:R-:W-:-:S04]  /*0490*/  FFMA R5, R25, R4, -1 ;  /* 0xbf80000019057423 */ /* 0x001fc80000000004 */
[----:B------:R-:W-:-:S04]  /*04a0*/  FADD.FTZ R5, -R5, -RZ ;  /* 0x800000ff05057221 */ /* 0x000fc80000010100 */
[----:B------:R-:W-:-:S07]  /*04b0*/  FFMA R15, R4, R5, R4 ;  /* 0x00000005040f7223 */ /* 0x000fce0000000004 */
.L_x_25:
[----:B------:R-:W0:Y:S01]  /*04c0*/  LDC R53, c[0x0][0x3b0] ;  /* 0x0000ec00ff357b82 */ /* 0x000e220000000800 */
[----:B------:R-:W-:Y:S01]  /*04d0*/  FADD.SAT R4, RZ, R50 ;  /* 0x00000032ff047221 */ /* 0x000fe20000002000 */
[----:B------:R-:W1:Y:S03]  /*04e0*/  LDCU UR6, c[0x0][0x3a0] ;  /* 0x00007400ff0677ac */ /* 0x000e660008000800 */
[----:B------:R-:W-:-:S03]  /*04f0*/  FFMA R20, R25, R4, -0.5 ;  /* 0xbf00000019147423 */ /* 0x000fc60000000004 */
[----:B------:R-:W2:Y:S01]  /*0500*/  LDC.64 R6, c[0x0][0x398] ;  /* 0x0000e600ff067b82 */ /* 0x000ea20000000a00 */
[----:B------:R-:W3:Y:S07]  /*0510*/  F2I.FLOOR.NTZ R35, R20 ;  /* 0x0000001400237305 */ /* 0x000eee0000207100 */
[----:B------:R-:W4:Y:S01]  /*0520*/  LDC.64 R26, c[0x0][0x380] ;  /* 0x0000e000ff1a7b82 */ /* 0x000f220000000a00 */
[----:B0-----:R-:W-:-:S04]  /*0530*/  FADD R53, R53, 0.5 ;  /* 0x3f00000035357421 */ /* 0x001fc80000000000 */
[C---:B------:R-:W-:Y:S01]  /*0540*/  FFMA.SAT R10, R53.reuse, -R37, R2 ;  /* 0x80000025350a7223 */ /* 0x040fe20000002002 */
[----:B------:R-:W-:-:S03]  /*0550*/  FFMA.SAT R24, R53, -R15, R50 ;  /* 0x8000000f35187223 */ /* 0x000fc60000002032 */
[----:B------:R-:W-:Y:S01]  /*0560*/  FFMA R10, R51, R10, -0.5 ;  /* 0xbf000000330a7423 */ /* 0x000fe2000000000a */
[----:B--2---:R-:W-:Y:S02]  /*0570*/  IADD3 R22, PT, PT, R7, -0x1, RZ ;  /* 0xffffffff07167810 */ /* 0x004fe40007ffe0ff */
[----:B------:R-:W-:Y:S01]  /*0580*/  IADD3 R19, PT, PT, R6, -0x1, RZ ;  /* 0xffffffff06137810 */ /* 0x000fe20007ffe0ff */
[----:B------:R-:W0:Y:S01]  /*0590*/  F2I.FLOOR.NTZ R52, R10 ;  /* 0x0000000a00347305 */ /* 0x000e220000207100 */
[----:B---3--:R-:W-:Y:S02]  /*05a0*/  VIMNMX.RELU R5, PT, PT, R35, R22, PT ;  /* 0x0000001623057248 */ /* 0x008fe40003fe1100 */
[C---:B0-----:R-:W-:Y:S02]  /*05b0*/  VIADDMNMX.RELU R6, R52.reuse, 0x1, R19, PT ;  /* 0x0000000134067846 */ /* 0x041fe40003801113 */
[----:B------:R-:W-:-:S03]  /*05c0*/  VIMNMX.RELU R36, PT, PT, R52, R19, PT ;  /* 0x0000001334247248 */ /* 0x000fc60003fe1100 */
[----:B-1----:R-:W-:-:S05]  /*05d0*/  IMAD R7, R5, UR6, R6 ;  /* 0x0000000605077c24 */ /* 0x002fca000f8e0206 */
[----:B------:R-:W-:-:S05]  /*05e0*/  SHF.L.U32 R7, R7, 0x2, RZ ;  /* 0x0000000207077819 */ /* 0x000fca00000006ff */
[----:B----4-:R-:W-:-:S04]  /*05f0*/  IMAD.WIDE R8, R7, 0x4, R26 ;  /* 0x0000000407087825 */ /* 0x010fc800078e021a */
[----:B------:R-:W-:Y:S01]  /*0600*/  FFMA R24, R25, R24, -0.5 ;  /* 0xbf00000019187423 */ /* 0x000fe20000000018 */
[----:B------:R-:W2:Y:S01]  /*0610*/  LDG.E.CONSTANT R17, desc[UR4][R8.64] ;  /* 0x0000000408117981 */ /* 0x000ea2000c1e9900 */
[----:B------:R-:W-:-:S03]  /*0620*/  IMAD R7, R5, UR6, R36 ;  /* 0x0000000605077c24 */ /* 0x000fc6000f8e0224 */
[----:B------:R-:W3:Y:S01]  /*0630*/  LDG.E.CONSTANT R47, desc[UR4][R8.64+0x4] ;  /* 0x00000404082f7981 */ /* 0x000ee2000c1e9900 */
[----:B------:R-:W-:-:S03]  /*0640*/  VIADDMNMX.RELU R5, R35, 0x1, R22, PT ;  /* 0x0000000123057846 */ /* 0x000fc60003801116 */
[----:B------:R-:W4:Y:S01]  /*0650*/  LDG.E.CONSTANT R48, desc[UR4][R8.64+0x8] ;  /* 0x0000080408307981 */ /* 0x000f22000c1e9900 */
[----:B------:R-:W0:Y:S01]  /*0660*/  F2I.FLOOR.NTZ R43, R24 ;  /* 0x00000018002b7305 */ /* 0x000e220000207100 */
[----:B------:R-:W-:Y:S01]  /*0670*/  IMAD R11, R5, UR6, R36 ;  /* 0x00000006050b7c24 */ /* 0x000fe2000f8e0224 */
[----:B------:R-:W-:Y:S01]  /*0680*/  SHF.L.U32 R7, R7, 0x2, RZ ;  /* 0x0000000207077819 */ /* 0x000fe200000006ff */
[----:B------:R-:W-:-:S03]  /*0690*/  IMAD R5, R5, UR6, R6 ;  /* 0x0000000605057c24 */ /* 0x000fc6000f8e0206 */
[----:B------:R-:W-:Y:S01]  /*06a0*/  SHF.L.U32 R11, R11, 0x2, RZ ;  /* 0x000000020b0b7819 */ /* 0x000fe200000006ff */
[----:B------:R-:W-:-:S04]  /*06b0*/  IMAD.WIDE R30, R7, 0x4, R26 ;  /* 0x00000004071e7825 */ /* 0x000fc800078e021a */
[----:B------:R-:W-:Y:S01]  /*06c0*/  IMAD.WIDE R12, R11, 0x4, R26 ;  /* 0x000000040b0c7825 */ /* 0x000fe200078e021a */
[----:B------:R-:W5:Y:S01]  /*06d0*/  LDG.E.CONSTANT R44, desc[UR4][R30.64] ;  /* 0x000000041e2c7981 */ /* 0x000f62000c1e9900 */
[----:B------:R-:W-:Y:S02]  /*06e0*/  SHF.L.U32 R33, R5, 0x2, RZ ;  /* 0x0000000205217819 */ /* 0x000fe400000006ff */
[----:B0-----:R-:W-:Y:S01]  /*06f0*/  VIMNMX.RELU R28, PT, PT, R43, R22, PT ;  /* 0x000000162b1c7248 */ /* 0x001fe20003fe1100 */
[----:B------:R-:W5:Y:S04]  /*0700*/  LDG.E.CONSTANT R45, desc[UR4][R30.64+0x4] ;  /* 0x000004041e2d7981 */ /* 0x000f68000c1e9900 */
[----:B------:R-:W5:Y:S01]  /*0710*/  LDG.E.CONSTANT R5, desc[UR4][R12.64] ;  /* 0x000000040c057981 */ /* 0x000f62000c1e9900 */
[----:B------:R-:W-:-:S03]  /*0720*/  IMAD R7, R28, UR6, R6 ;  /* 0x000000061c077c24 */ /* 0x000fc6000f8e0206 */
[----:B------:R0:W5:Y:S01]  /*0730*/  LDG.E.CONSTANT R46, desc[UR4][R30.64+0x8] ;  /* 0x000008041e2e7981 */ /* 0x000162000c1e9900 */
[----:B------:R-:W-:-:S03]  /*0740*/  IMAD.WIDE R32, R33, 0x4, R26 ;  /* 0x0000000421207825 */ /* 0x000fc600078e021a */
[----:B------:R-:W5:Y:S01]  /*0750*/  LDG.E.CONSTANT R41, desc[UR4][R12.64+0x4] ;  /* 0x000004040c297981 */ /* 0x000f62000c1e9900 */
[----:B------:R-:W-:-:S03]  /*0760*/  SHF.L.U32 R11, R7, 0x2, RZ ;  /* 0x00000002070b7819 */ /* 0x000fc600000006ff */
[----:B------:R1:W5:Y:S01]  /*0770*/  LDG.E.CONSTANT R42, desc[UR4][R12.64+0x8] ;  /* 0x000008040c2a7981 */ /* 0x000362000c1e9900 */
[----:B------:R-:W-:-:S03]  /*0780*/  IMAD R7, R28, UR6, R36 ;  /* 0x000000061c077c24 */ /* 0x000fc6000f8e0224 */
[----:B------:R-:W5:Y:S01]  /*0790*/  LDG.E.CONSTANT R18, desc[UR4][R32.64+0x4] ;  /* 0x0000040420127981 */ /* 0x000f62000c1e9900 */
[--C-:B0-----:R-:W-:Y:S01]  /*07a0*/  IMAD.WIDE R30, R11, 0x4, R26.reuse ;  /* 0x000000040b1e7825 */ /* 0x101fe200078e021a */
[----:B------:R-:W-:Y:S02]  /*07b0*/  SHF.L.U32 R7, R7, 0x2, RZ ;  /* 0x0000000207077819 */ /* 0x000fe400000006ff */
[----:B------:R-:W5:Y:S04]  /*07c0*/  LDG.E.CONSTANT R9, desc[UR4][R32.64] ;  /* 0x0000000420097981 */ /* 0x000f68000c1e9900 */
[----:B------:R0:W5:Y:S01]  /*07d0*/  LDG.E.CONSTANT R14, desc[UR4][R32.64+0x8] ;  /* 0x00000804200e7981 */ /* 0x000162000c1e9900 */
[----:B-1----:R-:W-:-:S03]  /*07e0*/  IMAD.WIDE R12, R7, 0x4, R26 ;  /* 0x00000004070c7825 */ /* 0x002fc600078e021a */
[----:B------:R-:W5:Y:S04]  /*07f0*/  LDG.E.CONSTANT R23, desc[UR4][R30.64] ;  /* 0x000000041e177981 */ /* 0x000f68000c1e9900 */
[----:B------:R-:W5:Y:S04]  /*0800*/  LDG.E.CONSTANT R38, desc[UR4][R30.64+0x4] ;  /* 0x000004041e267981 */ /* 0x000f68000c1e9900 */
[----:B------:R-:W5:Y:S01]  /*0810*/  LDG.E.CONSTANT R21, desc[UR4][R12.64] ;  /* 0x000000040c157981 */ /* 0x000f62000c1e9900 */
[----:B------:R-:W-:-:S03]  /*0820*/  VIADDMNMX.RELU R7, R43, 0x1, R22, PT ;  /* 0x000000012b077846 */ /* 0x000fc60003801116 */
[----:B------:R1:W5:Y:S02]  /*0830*/  LDG.E.CONSTANT R40, desc[UR4][R30.64+0x8] ;  /* 0x000008041e287981 */ /* 0x000364000c1e9900 */
[----:B------:R-:W-:Y:S02]  /*0840*/  IMAD R8, R7, UR6, R36 ;  /* 0x0000000607087c24 */ /* 0x000fe4000f8e0224 */
[----:B------:R-:W5:Y:S01]  /*0850*/  LDG.E.CONSTANT R16, desc[UR4][R12.64+0x8] ;  /* 0x000008040c107981 */ /* 0x000f62000c1e9900 */
[----:B------:R-:W-:Y:S02]  /*0860*/  I2FP.F32.S32 R49, R35 ;  /* 0x0000002300317245 */ /* 0x000fe40000201400 */
[----:B0-----:R-:W-:Y:S01]  /*0870*/  SHF.L.U32 R33, R8, 0x2, RZ ;  /* 0x0000000208217819 */ /* 0x001fe200000006ff */
[----:B------:R-:W5:Y:S02]  /*0880*/  LDG.E.CONSTANT R11, desc[UR4][R12.64+0x4] ;  /* 0x000004040c0b7981 */ /* 0x000f64000c1e9900 */
[----:B------:R-:W-:Y:S01]  /*0890*/  FADD R20, R20, -R49 ;  /* 0x8000003114147221 */ /* 0x000fe20000000000 */
[----:B------:R-:W-:Y:S01]  /*08a0*/  I2FP.F32.S32 R49, R52 ;  /* 0x0000003400317245 */ /* 0x000fe20000201400 */
[----:B------:R-:W-:-:S04]  /*08b0*/  IMAD.WIDE R32, R33, 0x4, R26 ;  /* 0x0000000421207825 */ /* 0x000fc800078e021a */
[----:B------:R-:W-:Y:S01]  /*08c0*/  IMAD R34, R7, UR6, R6 ;  /* 0x0000000607227c24 */ /* 0x000fe2000f8e0206 */
[----:B------:R-:W5:Y:S01]  /*08d0*/  LDG.E.CONSTANT R29, desc[UR4][R32.64] ;  /* 0x00000004201d7981 */ /* 0x000f62000c1e9900 */
[----:B------:R-:W-:Y:S01]  /*08e0*/  FADD R10, R10, -R49 ;  /* 0x800000310a0a7221 */ /* 0x000fe20000000000 */
[----:B------:R-:W-:Y:S02]  /*08f0*/  FADD R52, -R20, 1 ;  /* 0x3f80000014347421 */ /* 0x000fe40000000100 */
[----:B-1----:R-:W-:Y:S01]  /*0900*/  SHF.L.U32 R31, R34, 0x2, RZ ;  /* 0x00000002221f7819 */ /* 0x002fe200000006ff */
[----:B------:R-:W5:Y:S04]  /*0910*/  LDG.E.CONSTANT R39, desc[UR4][R32.64+0x4] ;  /* 0x0000040420277981 */ /* 0x000f68000c1e9900 */
[----:B------:R0:W5:Y:S01]  /*0920*/  LDG.E.CONSTANT R8, desc[UR4][R32.64+0x8] ;  /* 0x0000080420087981 */ /* 0x000162000c1e9900 */
[----:B------:R-:W-:-:S05]  /*0930*/  IMAD.WIDE R30, R31, 0x4, R26 ;  /* 0x000000041f1e7825 */ /* 0x000fca00078e021a */
[----:B------:R-:W5:Y:S01]  /*0940*/  LDG.E.CONSTANT R34, desc[UR4][R30.64] ;  /* 0x000000041e227981 */ /* 0x000f62000c1e9900 */
[----:B0-----:R-:W-:-:S03]  /*0950*/  FMUL R32, R10, R52 ;  /* 0x000000340a207220 */ /* 0x001fc60000400000 */
[----:B------:R-:W5:Y:S04]  /*0960*/  LDG.E.CONSTANT R35, desc[UR4][R30.64+0x4] ;  /* 0x000004041e237981 */ /* 0x000f68000c1e9900 */
[----:B------:R0:W5:Y:S02]  /*0970*/  LDG.E.CONSTANT R13, desc[UR4][R30.64+0x8] ;  /* 0x000008041e0d7981 */ /* 0x000164000c1e9900 */
[----:B0-----:R-:W-:-:S04]  /*0980*/  FADD R31, -R10, 1 ;  /* 0x3f8000000a1f7421 */ /* 0x001fc80000000100 */
[C---:B------:R-:W-:Y:S01]  /*0990*/  FMUL R30, R31.reuse, R52 ;  /* 0x000000341f1e7220 */ /* 0x040fe20000400000 */
[----:B------:R-:W-:Y:S01]  /*09a0*/  FMUL R31, R31, R20 ;  /* 0x000000141f1f7220 */ /* 0x000fe20000400000 */
[----:B------:R-:W-:-:S05]  /*09b0*/  I2FP.F32.S32 R43, R43 ;  /* 0x0000002b002b7245 */ /* 0x000fca0000201400 */
[----:B------:R-:W-:Y:S01]  /*09c0*/  FADD R24, R24, -R43 ;  /* 0x8000002b18187221 */ /* 0x000fe20000000000 */
[C---:B--2---:R-:W-:Y:S01]  /*09d0*/  FMUL R49, R32.reuse, R17 ;  /* 0x0000001120317220 */ /* 0x044fe20000400000 */
[C---:B---3--:R-:W-:Y:S01]  /*09e0*/  FMUL R12, R32.reuse, R47 ;  /* 0x0000002f200c7220 */ /* 0x048fe20000400000 */
[----:B----4-:R-:W-:Y:S01]  /*09f0*/  FMUL R33, R32, R48 ;  /* 0x0000003020217220 */ /* 0x010fe20000400000 */
[----:B------:R-:W-:-:S04]  /*0a00*/  FADD.SAT R32, RZ, R2 ;  /* 0x00000002ff207221 */ /* 0x000fc80000002000 */
[----:B------:R-:W-:-:S04]  /*0a10*/  FFMA R17, R51, R32, -0.5 ;  /* 0xbf00000033117423 */ /* 0x000fc80000000020 */
[----:B------:R-:W0:Y:S01]  /*0a20*/  F2I.FLOOR.NTZ R52, R17 ;  /* 0x0000001100347305 */ /* 0x000e220000207100 */
[C---:B-----5:R-:W-:Y:S01]  /*0a30*/  FFMA R44, R30.reuse, R44, R49 ;  /* 0x0000002c1e2c7223 */ /* 0x060fe20000000031 */
[----:B------:R-:W-:-:S03]  /*0a40*/  FFMA R12, R30, R45, R12 ;  /* 0x0000002d1e0c7223 */ /* 0x000fc6000000000c */
[C---:B------:R-:W-:Y:S01]  /*0a50*/  FFMA R44, R31.reuse, R5, R44 ;  /* 0x000000051f2c7223 */ /* 0x040fe2000000002c */
[----:B0-----:R-:W-:Y:S01]  /*0a60*/  VIADDMNMX.RELU R5, R52, 0x1, R19, PT ;  /* 0x0000000134057846 */ /* 0x001fe20003801113 */
[----:B------:R-:W-:Y:S01]  /*0a70*/  FFMA R45, R30, R46, R33 ;  /* 0x0000002e1e2d7223 */ /* 0x000fe20000000021 */
[C---:B------:R-:W-:Y:S01]  /*0a80*/  FFMA R33, R31.reuse, R41, R12 ;  /* 0x000000291f217223 */ /* 0x040fe2000000000c */
[----:B------:R-:W-:Y:S01]  /*0a90*/  VIMNMX.RELU R12, PT, PT, R52, R19, PT ;  /* 0x00000013340c7248 */ /* 0x000fe20003fe1100 */
[----:B------:R-:W-:Y:S01]  /*0aa0*/  FMUL R41, R10, R20 ;  /* 0x000000140a297220 */ /* 0x000fe20000400000 */
[----:B------:R-:W-:Y:S01]  /*0ab0*/  FFMA R32, R31, R42, R45 ;  /* 0x0000002a1f207223 */ /* 0x000fe2000000002d */
[C---:B------:R-:W-:Y:S02]  /*0ac0*/  IMAD R31, R28.reuse, UR6, R5 ;  /* 0x000000061c1f7c24 */ /* 0x040fe4000f8e0205 */
[----:B------:R-:W-:Y:S02]  /*0ad0*/  IMAD R30, R28, UR6, R12 ;  /* 0x000000061c1e7c24 */ /* 0x000fe4000f8e020c */
[----:B------:R-:W-:Y:S01]  /*0ae0*/  FFMA R18, R41, R18, R33 ;  /* 0x0000001229127223 */ /* 0x000fe20000000021 */
[----:B------:R-:W-:Y:S01]  /*0af0*/  FADD R42, -R24, 1 ;  /* 0x3f800000182a7421 */ /* 0x000fe20000000100 */
[----:B------:R-:W-:Y:S01]  /*0b00*/  SHF.L.U32 R33, R31, 0x2, RZ ;  /* 0x000000021f217819 */ /* 0x000fe200000006ff */
[C---:B------:R-:W-:Y:S01]  /*0b10*/  FFMA R9, R41.reuse, R9, R44 ;  /* 0x0000000929097223 */ /* 0x040fe2000000002c */
[----:B------:R-:W-:Y:S01]  /*0b20*/  SHF.L.U32 R31, R30, 0x2, RZ ;  /* 0x000000021e1f7819 */ /* 0x000fe200000006ff */
[C---:B------:R-:W-:Y:S01]  /*0b30*/  FMUL R47, R10.reuse, R42 ;  /* 0x0000002a0a2f7220 */ /* 0x040fe20000400000 */
[----:B------:R-:W-:Y:S01]  /*0b40*/  FFMA R14, R41, R14, R32 ;  /* 0x0000000e290e7223 */ /* 0x000fe20000000020 */
[----:B------:R-:W-:Y:S01]  /*0b50*/  FADD R41, -R10, 1 ;  /* 0x3f8000000a297421 */ /* 0x000fe20000000100 */
[----:B------:R-:W-:-:S04]  /*0b60*/  IMAD.WIDE R32, R33, 0x4, R26 ;  /* 0x0000000421207825 */ /* 0x000fc800078e021a */
[----:B------:R-:W-:Y:S01]  /*0b70*/  FMUL R46, R47, R23 ;  /* 0x000000172f2e7220 */ /* 0x000fe20000400000 */
[----:B------:R-:W-:Y:S01]  /*0b80*/  FMUL R43, R41, R42 ;  /* 0x0000002a292b7220 */ /* 0x000fe20000400000 */
[----:B------:R-:W-:Y:S01]  /*0b90*/  IMAD.WIDE R30, R31, 0x4, R26 ;  /* 0x000000041f1e7825 */ /* 0x000fe200078e021a */
[----:B------:R-:W2:Y:S03]  /*0ba0*/  LDG.E.CONSTANT R45, desc[UR4][R32.64+0x4] ;  /* 0x00000404202d7981 */ /* 0x000ea6000c1e9900 */
[----:B------:R-:W-:Y:S02]  /*0bb0*/  FMUL R44, R47, R38 ;  /* 0x000000262f2c7220 */ /* 0x000fe40000400000 */
[----:B------:R-:W3:Y:S01]  /*0bc0*/  LDG.E.CONSTANT R38, desc[UR4][R32.64] ;  /* 0x0000000420267981 */ /* 0x000ee2000c1e9900 */
[----:B------:R-:W-:-:S03]  /*0bd0*/  FFMA R46, R43, R21, R46 ;  /* 0x000000152b2e7223 */ /* 0x000fc6000000002e */
[----:B------:R-:W4:Y:S04]  /*0be0*/  LDG.E.CONSTANT R48, desc[UR4][R30.64] ;  /* 0x000000041e307981 */ /* 0x000f28000c1e9900 */
[----:B------:R-:W5:Y:S01]  /*0bf0*/  LDG.E.CONSTANT R21, desc[UR4][R30.64+0x4] ;  /* 0x000004041e157981 */ /* 0x000f62000c1e9900 */
[----:B------:R-:W-:-:S06]  /*0c00*/  FFMA R23, R25, R4, -0.5 ;  /* 0xbf00000019177423 */ /* 0x000fcc0000000004 */
[----:B------:R-:W0:Y:S01]  /*0c10*/  F2I.FLOOR.NTZ R23, R23 ;  /* 0x0000001700177305 */ /* 0x000e220000207100 */
[----:B------:R-:W-:Y:S01]  /*0c20*/  FMUL R47, R47, R40 ;  /* 0x000000282f2f7220 */ /* 0x000fe20000400000 */
[C---:B------:R-:W-:Y:S01]  /*0c30*/  FFMA R44, R43.reuse, R11, R44 ;  /* 0x0000000b2b2c7223 */ /* 0x040fe2000000002c */
[----:B------:R-:W-:Y:S01]  /*0c40*/  FMUL R41, R24, R41 ;  /* 0x0000002918297220 */ /* 0x000fe20000400000 */
[----:B------:R1:W5:Y:S01]  /*0c50*/  LDG.E.CONSTANT R40, desc[UR4][R32.64+0x8] ;  /* 0x0000080420287981 */ /* 0x000362000c1e9900 */
[----:B------:R-:W-:-:S03]  /*0c60*/  FFMA R47, R43, R16, R47 ;  /* 0x000000102b2f7223 */ /* 0x000fc6000000002f */
[----:B------:R1:W5:Y:S01]  /*0c70*/  LDG.E.CONSTANT R11, desc[UR4][R30.64+0x8] ;  /* 0x000008041e0b7981 */ /* 0x000362000c1e9900 */
[----:B0-----:R-:W-:-:S05]  /*0c80*/  VIMNMX.RELU R16, PT, PT, R23, R22, PT ;  /* 0x0000001617107248 */ /* 0x001fca0003fe1100 */
[----:B------:R-:W-:-:S05]  /*0c90*/  IMAD R43, R16, UR6, R5 ;  /* 0x00000006102b7c24 */ /* 0x000fca000f8e0205 */
[----:B------:R-:W-:Y:S01]  /*0ca0*/  SHF.L.U32 R49, R43, 0x2, RZ ;  /* 0x000000022b317819 */ /* 0x000fe200000006ff */
[----:B------:R-:W-:Y:S01]  /*0cb0*/  FFMA R43, R41, R29, R46 ;  /* 0x0000001d292b7223 */ /* 0x000fe2000000002e */
[----:B------:R-:W-:-:S03]  /*0cc0*/  IMAD R46, R16, UR6, R12 ;  /* 0x00000006102e7c24 */ /* 0x000fc6000f8e020c */
[----:B-1----:R-:W-:-:S04]  /*0cd0*/  IMAD.WIDE R32, R49, 0x4, R26 ;  /* 0x0000000431207825 */ /* 0x002fc800078e021a */
[C---:B------:R-:W-:Y:S01]  /*0ce0*/  FFMA R44, R41.reuse, R39, R44 ;  /* 0x00000027292c7223 */ /* 0x040fe2000000002c */
[----:B------:R-:W-:Y:S01]  /*0cf0*/  SHF.L.U32 R31, R46, 0x2, RZ ;  /* 0x000000022e1f7819 */ /* 0x000fe200000006ff */
[----:B------:R-:W-:Y:S01]  /*0d00*/  FFMA R8, R41, R8, R47 ;  /* 0x0000000829087223 */ /* 0x000fe2000000002f */
[----:B------:R-:W-:Y:S01]  /*0d10*/  FMUL R46, R10, R24 ;  /* 0x000000180a2e7220 */ /* 0x000fe20000400000 */
[----:B------:R-:W5:Y:S04]  /*0d20*/  LDG.E.CONSTANT R29, desc[UR4][R32.64] ;  /* 0x00000004201d7981 */ /* 0x000f68000c1e9900 */
[----:B------:R-:W5:Y:S01]  /*0d30*/  LDG.E.CONSTANT R39, desc[UR4][R32.64+0x4] ;  /* 0x0000040420277981 */ /* 0x000f62000c1e9900 */
[----:B------:R-:W-:-:S03]  /*0d40*/  FFMA R13, R46, R13, R8 ;  /* 0x0000000d2e0d7223 */ /* 0x000fc60000000008 */
[----:B------:R0:W5:Y:S01]  /*0d50*/  LDG.E.CONSTANT R41, desc[UR4][R32.64+0x8] ;  /* 0x0000080420297981 */ /* 0x000162000c1e9900 */
[----:B------:R-:W-:Y:S01]  /*0d60*/  VIADDMNMX.RELU R8, R23, 0x1, R22, PT ;  /* 0x0000000117087846 */ /* 0x000fe20003801116 */
[----:B------:R-:W-:-:S04]  /*0d70*/  IMAD.WIDE R30, R31, 0x4, R26 ;  /* 0x000000041f1e7825 */ /* 0x000fc800078e021a */
[----:B------:R-:W-:Y:S02]  /*0d80*/  IMAD R23, R8, UR6, R12 ;  /* 0x0000000608177c24 */ /* 0x000fe4000f8e020c */
[----:B------:R-:W-:Y:S01]  /*0d90*/  FFMA R34, R46, R34, R43 ;  /* 0x000000222e227223 */ /* 0x000fe2000000002b */
[----:B------:R-:W5:Y:S02]  /*0da0*/  LDG.E.CONSTANT R49, desc[UR4][R30.64+0x8] ;  /* 0x000008041e317981 */ /* 0x000f64000c1e9900 */
[----:B------:R-:W-:Y:S02]  /*0db0*/  SHF.L.U32 R47, R23, 0x2, RZ ;  /* 0x00000002172f7819 */ /* 0x000fe400000006ff */
[----:B------:R-:W5:Y:S04]  /*0dc0*/  LDG.E.CONSTANT R43, desc[UR4][R30.64] ;  /* 0x000000041e2b7981 */ /* 0x000f68000c1e9900 */
[----:B------:R-:W5:Y:S01]  /*0dd0*/  LDG.E.CONSTANT R23, desc[UR4][R30.64+0x4] ;  /* 0x000004041e177981 */ /* 0x000f62000c1e9900 */
[----:B0-----:R-:W-:-:S04]  /*0de0*/  IMAD.WIDE R32, R47, 0x4, R26 ;  /* 0x000000042f207825 */ /* 0x001fc800078e021a */
[----:B------:R-:W-:Y:S01]  /*0df0*/  FFMA R35, R46, R35, R44 ;  /* 0x000000232e237223 */ /* 0x000fe2000000002c */
[----:B------:R-:W-:Y:S01]  /*0e00*/  I2FP.F32.S32 R52, R52 ;  /* 0x0000003400347245 */ /* 0x000fe20000201400 */
[----:B------:R-:W5:Y:S04]  /*0e10*/  LDG.E.CONSTANT R46, desc[UR4][R32.64+0x4] ;  /* 0x00000404202e7981 */ /* 0x000f68000c1e9900 */
[----:B------:R-:W-:Y:S01]  /*0e20*/  FADD R17, R17, -R52 ;  /* 0x8000003411117221 */ /* 0x000fe20000000000 */
[----:B------:R-:W5:Y:S01]  /*0e30*/  LDG.E.CONSTANT R47, desc[UR4][R32.64] ;  /* 0x00000004202f7981 */ /* 0x000f62000c1e9900 */
[----:B------:R-:W-:-:S03]  /*0e40*/  FFMA.SAT R15, R53, R15, R50 ;  /* 0x0000000f350f7223 */ /* 0x000fc60000002032 */
[----:B------:R0:W5:Y:S01]  /*0e50*/  LDG.E.CONSTANT R44, desc[UR4][R32.64+0x8] ;  /* 0x00000804202c7981 */ /* 0x000162000c1e9900 */
[----:B------:R-:W-:Y:S02]  /*0e60*/  IMAD R52, R8, UR6, R5 ;  /* 0x0000000608347c24 */ /* 0x000fe4000f8e0205 */
[----:B------:R-:W-:Y:S01]  /*0e70*/  FFMA.SAT R50, R53, R37, R2 ;  /* 0x0000002535327223 */ /* 0x000fe20000002002 */
[----:B------:R-:W-:Y:S01]  /*0e80*/  FMUL R53, R42, R17 ;  /* 0x000000112a357220 */ /* 0x000fe20000400000 */
[----:B------:R-:W-:Y:S01]  /*0e90*/  FADD R37, -R17, 1 ;  /* 0x3f80000011257421 */ /* 0x000fe20000000100 */
[----:B------:R-:W-:-:S03]  /*0ea0*/  SHF.L.U32 R52, R52, 0x2, RZ ;  /* 0x0000000234347819 */ /* 0x000fc600000006ff */
[----:B0-----:R-:W-:Y:S01]  /*0eb0*/  FMUL R32, R42, R37 ;  /* 0x000000252a207220 */ /* 0x001fe20000400000 */
[C---:B--2---:R-:W-:Y:S01]  /*0ec0*/  FMUL R30, R53.reuse, R45 ;  /* 0x0000002d351e7220 */ /* 0x044fe20000400000 */
[----:B---3--:R-:W-:-:S04]  /*0ed0*/  FMUL R31, R53, R38 ;  /* 0x00000026351f7220 */ /* 0x008fc80000400000 */
[C---:B----4-:R-:W-:Y:S01]  /*0ee0*/  FFMA R38, R32.reuse, R48, R31 ;  /* 0x0000003020267223 */ /* 0x050fe2000000001f */
[----:B-----5:R-:W-:Y:S01]  /*0ef0*/  FFMA R21, R32, R21, R30 ;  /* 0x0000001520157223 */ /* 0x020fe2000000001e */
[----:B------:R-:W-:-:S05]  /*0f00*/  IMAD.WIDE R30, R52, 0x4, R26 ;  /* 0x00000004341e7825 */ /* 0x000fca00078e021a */
[----:B------:R-:W2:Y:S04]  /*0f10*/  LDG.E.CONSTANT R48, desc[UR4][R30.64] ;  /* 0x000000041e307981 */ /* 0x000ea8000c1e9900 */
[----:B------:R-:W3:Y:S01]  /*0f20*/  LDG.E.CONSTANT R45, desc[UR4][R30.64+0x4] ;  /* 0x000004041e2d7981 */ /* 0x000ee2000c1e9900 */
[----:B------:R-:W-:Y:S01]  /*0f30*/  FMUL R53, R53, R40 ;  /* 0x0000002835357220 */ /* 0x000fe20000400000 */
[----:B------:R-:W-:-:S03]  /*0f40*/  FADD R40, -R20, 1 ;  /* 0x3f80000014287421 */ /* 0x000fc60000000100 */
[----:B------:R-:W-:Y:S01]  /*0f50*/  FFMA R11, R32, R11, R53 ;  /* 0x0000000b200b7223 */ /* 0x000fe20000000035 */
[----:B------:R-:W-:Y:S01]  /*0f60*/  FMUL R32, R17, R40 ;  /* 0x0000002811207220 */ /* 0x000fe20000400000 */
[----:B------:R-:W-:Y:S01]  /*0f70*/  FFMA R51, R51, R50, -0.5 ;  /* 0xbf00000033337423 */ /* 0x000fe20000000032 */
[----:B------:R-:W-:-:S04]  /*0f80*/  FADD R33, -R17, 1 ;  /* 0x3f80000011217421 */ /* 0x000fc80000000100 */
[C---:B------:R-:W-:Y:S01]  /*0f90*/  FMUL R52, R33.reuse, R40 ;  /* 0x0000002821347220 */ /* 0x040fe20000400000 */
[C---:B------:R-:W-:Y:S01]  /*0fa0*/  FMUL R29, R32.reuse, R29 ;  /* 0x0000001d201d7220 */ /* 0x040fe20000400000 */
[C---:B------:R-:W-:Y:S02]  /*0fb0*/  FMUL R50, R32.reuse, R39 ;  /* 0x0000002720327220 */ /* 0x040fe40000400000 */
[----:B------:R0:W4:Y:S01]  /*0fc0*/  LDG.E.CONSTANT R39, desc[UR4][R30.64+0x8] ;  /* 0x000008041e277981 */ /* 0x000122000c1e9900 */
[----:B------:R-:W-:Y:S02]  /*0fd0*/  FMUL R41, R32, R41 ;  /* 0x0000002920297220 */ /* 0x000fe40000400000 */
[----:B------:R-:W1:Y:S01]  /*0fe0*/  F2I.FLOOR.NTZ R32, R51 ;  /* 0x0000003300207305 */ /* 0x000e620000207100 */
[C---:B------:R-:W-:Y:S01]  /*0ff0*/  FFMA R43, R52.reuse, R43, R29 ;  /* 0x0000002b342b7223 */ /* 0x040fe2000000001d */
[----:B------:R-:W-:Y:S01]  /*1000*/  FFMA R29, R52, R23, R50 ;  /* 0x00000017341d7223 */ /* 0x000fe20000000032 */
[C---:B-1----:R-:W-:Y:S01]  /*1010*/  VIADDMNMX.RELU R23, R32.reuse, 0x1, R19, PT ;  /* 0x0000000120177846 */ /* 0x042fe20003801113 */
[----:B------:R-:W-:Y:S01]  /*1020*/  FMUL R50, R33, R20 ;  /* 0x0000001421327220 */ /* 0x000fe20000400000 */
[----:B------:R-:W-:-:S03]  /*1030*/  VIMNMX.RELU R19, PT, PT, R32, R19, PT ;  /* 0x0000001320137248 */ /* 0x000fc60003fe1100 */
[----:B------:R-:W-:Y:S02]  /*1040*/  IMAD R33, R28, UR6, R23 ;  /* 0x000000061c217c24 */ /* 0x000fe4000f8e0217 */
[----:B------:R-:W-:Y:S01]  /*1050*/  FFMA R49, R52, R49, R41 ;  /* 0x0000003134317223 */ /* 0x000fe20000000029 */
[----:B------:R-:W-:Y:S02]  /*1060*/  IMAD R28, R28, UR6, R19 ;  /* 0x000000061c1c7c24 */ /* 0x000fe4000f8e0213 */
[----:B------:R-:W-:Y:S01]  /*1070*/  SHF.L.U32 R41, R33, 0x2, RZ ;  /* 0x0000000221297819 */ /* 0x000fe200000006ff */
[----:B------:R-:W-:Y:S02]  /*1080*/  FFMA R46, R50, R46, R29 ;  /* 0x0000002e322e7223 */ /* 0x000fe4000000001d */
[----:B------:R-:W-:Y:S02]  /*1090*/  SHF.L.U32 R33, R28, 0x2, RZ ;  /* 0x000000021c217819 */ /* 0x000fe400000006ff */
[----:B------:R-:W-:-:S04]  /*10a0*/  IMAD.WIDE R28, R41, 0x4, R26 ;  /* 0x00000004291c7825 */ /* 0x000fc800078e021a */
[C---:B------:R-:W-:Y:S01]  /*10b0*/  FFMA R47, R50.reuse, R47, R43 ;  /* 0x0000002f322f7223 */ /* 0x040fe2000000002b */
[----:B------:R-:W-:Y:S01]  /*10c0*/  FFMA R44, R50, R44, R49 ;  /* 0x0000002c322c7223 */ /* 0x000fe20000000031 */
[----:B------:R-:W5:Y:S01]  /*10d0*/  LDG.E.CONSTANT R43, desc[UR4][R28.64] ;  /* 0x000000041c2b7981 */ /* 0x000f62000c1e9900 */
[----:B0-----:R-:W-:-:S03]  /*10e0*/  IMAD.WIDE R30, R33, 0x4, R26 ;  /* 0x00000004211e7825 */ /* 0x001fc600078e021a */
[----:B------:R-:W5:Y:S04]  /*10f0*/  LDG.E.CONSTANT R41, desc[UR4][R28.64+0x4] ;  /* 0x000004041c297981 */ /* 0x000f68000c1e9900 */
[----:B------:R0:W5:Y:S01]  /*1100*/  LDG.E.CONSTANT R50, desc[UR4][R28.64+0x8] ;  /* 0x000008041c327981 */ /* 0x000162000c1e9900 */
[----:B------:R-:W-:Y:S01]  /*1110*/  IMAD R33, R7, UR6, R19 ;  /* 0x0000000607217c24 */ /* 0x000fe2000f8e0213 */
[----:B------:R-:W-:Y:S02]  /*1120*/  I2FP.F32.S32 R32, R32 ;  /* 0x0000002000207245 */ /* 0x000fe40000201400 */
[----:B------:R-:W5:Y:S02]  /*1130*/  LDG.E.CONSTANT R52, desc[UR4][R30.64] ;  /* 0x000000041e347981 */ /* 0x000f64000c1e9900 */
[----:B------:R-:W-:Y:S01]  /*1140*/  SHF.L.U32 R33, R33, 0x2, RZ ;  /* 0x0000000221217819 */ /* 0x000fe200000006ff */
[----:B------:R-:W-:Y:S01]  /*1150*/  FADD R51, R51, -R32 ;  /* 0x8000002033337221 */ /* 0x000fe20000000000 */
[----:B------:R-:W5:Y:S01]  /*1160*/  LDG.E.CONSTANT R53, desc[UR4][R30.64+0x8] ;  /* 0x000008041e357981 */ /* 0x000f62000c1e9900 */
[----:B0-----:R-:W-:-:S02]  /*1170*/  FMUL R28, R17, R20 ;  /* 0x00000014111c7220 */ /* 0x001fc40000400000 */
[----:B------:R-:W-:Y:S01]  /*1180*/  IMAD.WIDE R32, R33, 0x4, R26 ;  /* 0x0000000421207825 */ /* 0x000fe200078e021a */
[----:B------:R0:W5:Y:S03]  /*1190*/  LDG.E.CONSTANT R49, desc[UR4][R30.64+0x4] ;  /* 0x000004041e317981 */ /* 0x000166000c1e9900 */
[C---:B--2---:R-:W-:Y:S02]  /*11a0*/  FFMA R47, R28.reuse, R48, R47 ;  /* 0x000000301c2f7223 */ /* 0x044fe4000000002f */
[----:B------:R-:W2:Y:S01]  /*11b0*/  LDG.E.CONSTANT R48, desc[UR4][R32.64] ;  /* 0x0000000420307981 */ /* 0x000ea2000c1e9900 */
[----:B---3--:R-:W-:-:S03]  /*11c0*/  FFMA R45, R28, R45, R46 ;  /* 0x0000002d1c2d7223 */ /* 0x008fc6000000002e */
[----:B------:R-:W3:Y:S04]  /*11d0*/  LDG.E.CONSTANT R46, desc[UR4][R32.64+0x4] ;  /* 0x00000404202e7981 */ /* 0x000ee8000c1e9900 */
[----:B------:R-:W3:Y:S01]  /*11e0*/  LDG.E.CONSTANT R32, desc[UR4][R32.64+0x8] ;  /* 0x0000080420207981 */ /* 0x000ee2000c1e9900 */
[----:B0-----:R-:W-:-:S05]  /*11f0*/  IMAD R30, R16, UR6, R19 ;  /* 0x00000006101e7c24 */ /* 0x001fca000f8e0213 */
[----:B------:R-:W-:Y:S01]  /*1200*/  SHF.L.U32 R31, R30, 0x2, RZ ;  /* 0x000000021e1f7819 */ /* 0x000fe200000006ff */
[----:B----4-:R-:W-:Y:S01]  /*1210*/  FFMA R39, R28, R39, R44 ;  /* 0x000000271c277223 */ /* 0x010fe2000000002c */
[----:B------:R-:W-:Y:S01]  /*1220*/  FMUL R28, R42, R51 ;  /* 0x000000332a1c7220 */ /* 0x000fe20000400000 */
[----:B------:R-:W-:-:S04]  /*1230*/  FADD R44, -R51, 1 ;  /* 0x3f800000332c7421 */ /* 0x000fc80000000100 */
[----:B------:R-:W-:Y:S01]  /*1240*/  FMUL R42, R42, R44 ;  /* 0x0000002c2a2a7220 */ /* 0x000fe20000400000 */
[----:B------:R-:W-:-:S04]  /*1250*/  IMAD.WIDE R30, R31, 0x4, R26 ;  /* 0x000000041f1e7825 */ /* 0x000fc800078e021a */
[C---:B-----5:R-:W-:Y:S01]  /*1260*/  FMUL R43, R28.reuse, R43 ;  /* 0x0000002b1c2b7220 */ /* 0x060fe20000400000 */
[C---:B------:R-:W-:Y:S01]  /*1270*/  FMUL R41, R28.reuse, R41 ;  /* 0x000000291c297220 */ /* 0x040fe20000400000 */
[----:B------:R-:W-:Y:S01]  /*1280*/  FMUL R50, R28, R50 ;  /* 0x000000321c327220 */ /* 0x000fe20000400000 */
[----:B------:R-:W-:-:S05]  /*1290*/  IMAD R28, R16, UR6, R23 ;  /* 0x00000006101c7c24 */ /* 0x000fca000f8e0217 */
[----:B------:R-:W-:Y:S01]  /*12a0*/  SHF.L.U32 R29, R28, 0x2, RZ ;  /* 0x000000021c1d7819 */ /* 0x000fe200000006ff */
[----:B------:R-:W-:-:S04]  /*12b0*/  FFMA R43, R42, R52, R43 ;  /* 0x000000342a2b7223 */ /* 0x000fc8000000002b */
[----:B------:R-:W-:-:S04]  /*12c0*/  IMAD.WIDE R28, R29, 0x4, R26 ;  /* 0x000000041d1c7825 */ /* 0x000fc800078e021a */
[----:B------:R-:W-:Y:S01]  /*12d0*/  FFMA R53, R42, R53, R50 ;  /* 0x000000352a357223 */ /* 0x000fe20000000032 */
[----:B------:R-:W-:Y:S02]  /*12e0*/  FMUL R52, R24, R44 ;  /* 0x0000002c18347220 */ /* 0x000fe40000400000 */
[----:B------:R-:W4:Y:S04]  /*12f0*/  LDG.E.CONSTANT R44, desc[UR4][R30.64+0x8] ;  /* 0x000008041e2c7981 */ /* 0x000f28000c1e9900 */
[----:B------:R-:W5:Y:S04]  /*1300*/  LDG.E.CONSTANT R33, desc[UR4][R28.64] ;  /* 0x000000041c217981 */ /* 0x000f68000c1e9900 */
[----:B------:R-:W4:Y:S04]  /*1310*/  LDG.E.CONSTANT R16, desc[UR4][R28.64+0x4] ;  /* 0x000004041c107981 */ /* 0x000f28000c1e9900 */
[----:B------:R0:W4:Y:S01]  /*1320*/  LDG.E.CONSTANT R50, desc[UR4][R28.64+0x8] ;  /* 0x000008041c327981 */ /* 0x000122000c1e9900 */
[----:B------:R-:W-:-:S03]  /*1330*/  FFMA R49, R42, R49, R41 ;  /* 0x000000312a317223 */ /* 0x000fc60000000029 */
[----:B------:R-:W4:Y:S04]  /*1340*/  LDG.E.CONSTANT R41, desc[UR4][R30.64+0x4] ;  /* 0x000004041e297981 */ /* 0x000f28000c1e9900 */
[----:B------:R-:W4:Y:S01]  /*1350*/  LDG.E.CONSTANT R42, desc[UR4][R30.64] ;  /* 0x000000041e2a7981 */ /* 0x000f22000c1e9900 */
[----:B--2---:R-:W-:Y:S01]  /*1360*/  FFMA R43, R52, R48, R43 ;  /* 0x00000030342b7223 */ /* 0x004fe2000000002b */
[----:B------:R-:W-:-:S05]  /*1370*/  IMAD R48, R8, UR6, R19 ;  /* 0x0000000608307c24 */ /* 0x000fca000f8e0213 */
[----:B------:R-:W-:Y:S01]  /*1380*/  SHF.L.U32 R48, R48, 0x2, RZ ;  /* 0x0000000230307819 */ /* 0x000fe200000006ff */
[----:B---3--:R-:W-:-:S04]  /*1390*/  FFMA R46, R52, R46, R49 ;  /* 0x0000002e342e7223 */ /* 0x008fc80000000031 */
[----:B0-----:R-:W-:-:S04]  /*13a0*/  IMAD.WIDE R28, R48, 0x4, R26 ;  /* 0x00000004301c7825 */ /* 0x001fc800078e021a */
[----:B------:R-:W-:Y:S02]  /*13b0*/  FFMA R32, R52, R32, R53 ;  /* 0x0000002034207223 */ /* 0x000fe40000000035 */
[----:B------:R-:W2:Y:S04]  /*13c0*/  LDG.E.CONSTANT R52, desc[UR4][R28.64+0x4] ;  /* 0x000004041c347981 */ /* 0x000ea8000c1e9900 */
[----:B------:R-:W3:Y:S04]  /*13d0*/  LDG.E.CONSTANT R48, desc[UR4][R28.64] ;  /* 0x000000041c307981 */ /* 0x000ee8000c1e9900 */
[----:B------:R0:W3:Y:S01]  /*13e0*/  LDG.E.CONSTANT R49, desc[UR4][R28.64+0x8] ;  /* 0x000008041c317981 */ /* 0x0000e2000c1e9900 */
[----:B------:R-:W-:Y:S01]  /*13f0*/  FMUL R53, R51, R40 ;  /* 0x0000002833357220 */ /* 0x000fe20000400000 */
[----:B------:R-:W-:-:S05]  /*1400*/  IMAD R8, R8, UR6, R23 ;  /* 0x0000000608087c24 */ /* 0x000fca000f8e0217 */
[----:B------:R-:W-:-:S05]  /*1410*/  SHF.L.U32 R8, R8, 0x2, RZ ;  /* 0x0000000208087819 */ /* 0x000fca00000006ff */
[----:B0-----:R-:W-:-:S05]  /*1420*/  IMAD.WIDE R28, R8, 0x4, R26 ;  /* 0x00000004081c7825 */ /* 0x001fca00078e021a */
[----:B------:R-:W3:Y:S01]  /*1430*/  LDG.E.CONSTANT R8, desc[UR4][R28.64] ;  /* 0x000000041c087981 */ /* 0x000ee2000c1e9900 */
[C---:B-----5:R-:W-:Y:S01]  /*1440*/  FMUL R33, R53.reuse, R33 ;  /* 0x0000002135217220 */ /* 0x060fe20000400000 */
[C---:B----4-:R-:W-:Y:S01]  /*1450*/  FMUL R16, R53.reuse, R16 ;  /* 0x0000001035107220 */ /* 0x050fe20000400000 */
[----:B------:R-:W-:Y:S01]  /*1460*/  FMUL R31, R53, R50 ;  /* 0x00000032351f7220 */ /* 0x000fe20000400000 */
[----:B------:R-:W-:-:S04]  /*1470*/  FADD R53, -R51, 1 ;  /* 0x3f80000033357421 */ /* 0x000fc80000000100 */
[----:B------:R-:W-:-:S04]  /*1480*/  FMUL R40, R53, R40 ;  /* 0x0000002835287220 */ /* 0x000fc80000400000 */
[C---:B------:R-:W-:Y:S01]  /*1490*/  FFMA R44, R40.reuse, R44, R31 ;  /* 0x0000002c282c7223 */ /* 0x040fe2000000001f */
[----:B------:R-:W-:Y:S02]  /*14a0*/  IMAD R31, R7, UR6, R23 ;  /* 0x00000006071f7c24 */ /* 0x000fe4000f8e0217 */
[C---:B------:R-:W-:Y:S01]  /*14b0*/  FFMA R30, R40.reuse, R41, R16 ;  /* 0x00000029281e7223 */ /* 0x040fe20000000010 */
[----:B------:R-:W-:Y:S01]  /*14c0*/  FMUL R53, R53, R20 ;  /* 0x0000001435357220 */ /* 0x000fe20000400000 */
[----:B------:R-:W-:Y:S01]  /*14d0*/  FFMA R42, R40, R42, R33 ;  /* 0x0000002a282a7223 */ /* 0x000fe20000000021 */
[----:B------:R-:W4:Y:S01]  /*14e0*/  LDG.E.CONSTANT R16, desc[UR4][R28.64+0x4] ;  /* 0x000004041c107981 */ /* 0x000f22000c1e9900 */
[----:B------:R-:W-:-:S03]  /*14f0*/  SHF.L.U32 R31, R31, 0x2, RZ ;  /* 0x000000021f1f7819 */ /* 0x000fc600000006ff */
[----:B------:R0:W5:Y:S02]  /*1500*/  LDG.E.CONSTANT R33, desc[UR4][R28.64+0x8] ;  /* 0x000008041c217981 */ /* 0x000164000c1e9900 */
[----:B0-----:R-:W-:-:S05]  /*1510*/  IMAD R28, R7, UR6, R12 ;  /* 0x00000006071c7c24 */ /* 0x001fca000f8e020c */
[----:B------:R-:W-:-:S05]  /*1520*/  SHF.L.U32 R29, R28, 0x2, RZ ;  /* 0x000000021c1d7819 */ /* 0x000fca00000006ff */
[----:B------:R-:W-:-:S05]  /*1530*/  IMAD.WIDE R28, R29, 0x4, R26 ;  /* 0x000000041d1c7825 */ /* 0x000fca00078e021a */
[----:B------:R-:W5:Y:S01]  /*1540*/  LDG.E.CONSTANT R50, desc[UR4][R28.64+0x8] ;  /* 0x000008041c327981 */ /* 0x000f62000c1e9900 */
[----:B--2---:R-:W-:Y:S01]  /*1550*/  FFMA R52, R53, R52, R30 ;  /* 0x0000003435347223 */ /* 0x004fe2000000001e */
[----:B------:R-:W-:-:S04]  /*1560*/  IMAD.WIDE R30, R31, 0x4, R26 ;  /* 0x000000041f1e7825 */ /* 0x000fc800078e021a */
[C---:B---3--:R-:W-:Y:S01]  /*1570*/  FFMA R41, R53.reuse, R48, R42 ;  /* 0x0000003035297223 */ /* 0x048fe2000000002a */
[----:B------:R-:W2:Y:S01]  /*1580*/  LDG.E.CONSTANT R40, desc[UR4][R30.64] ;  /* 0x000000041e287981 */ /* 0x000ea2000c1e9900 */
[----:B------:R-:W-:-:S03]  /*1590*/  FFMA R48, R53, R49, R44 ;  /* 0x0000003135307223 */ /* 0x000fc6000000002c */
[----:B------:R-:W3:Y:S04]  /*15a0*/  LDG.E.CONSTANT R49, desc[UR4][R30.64+0x4] ;  /* 0x000004041e317981 */ /* 0x000ee8000c1e9900 */
[----:B------:R0:W3:Y:S04]  /*15b0*/  LDG.E.CONSTANT R44, desc[UR4][R30.64+0x8] ;  /* 0x000008041e2c7981 */ /* 0x0000e8000c1e9900 */
[----:B------:R-:W3:Y:S04]  /*15c0*/  LDG.E.CONSTANT R42, desc[UR4][R28.64+0x4] ;  /* 0x000004041c2a7981 */ /* 0x000ee8000c1e9900 */
[----:B------:R1:W3:Y:S01]  /*15d0*/  LDG.E.CONSTANT R53, desc[UR4][R28.64] ;  /* 0x000000041c357981 */ /* 0x0002e2000c1e9900 */
[----:B------:R-:W-:Y:S01]  /*15e0*/  FFMA R15, R25, R15, -0.5 ;  /* 0xbf000000190f7423 */ /* 0x000fe2000000000f */
[----:B------:R-:W-:-:S03]  /*15f0*/  IMAD R25, R7, UR6, R5 ;  /* 0x0000000607197c24 */ /* 0x000fc6000f8e0205 */
[----:B------:R-:W1:Y:S02]  /*1600*/  F2I.FLOOR.NTZ R7, R15 ;  /* 0x0000000f00077305 */ /* 0x000e640000207100 */
[----:B------:R-:W-:Y:S01]  /*1610*/  SHF.L.U32 R25, R25, 0x2, RZ ;  /* 0x0000000219197819 */ /* 0x000fe200000006ff */
[----:B------:R-:W-:-:S04]  /*1620*/  FMUL R20, R51, R20 ;  /* 0x0000001433147220 */ /* 0x000fc80000400000 */
[----:B0-----:R-:W-:-:S04]  /*1630*/  IMAD.WIDE R30, R25, 0x4, R26 ;  /* 0x00000004191e7825 */ /* 0x001fc800078e021a */
[----:B------:R-:W-:Y:S02]  /*1640*/  FFMA R8, R20, R8, R41 ;  /* 0x0000000814087223 */ /* 0x000fe40000000029 */
[----:B------:R-:W3:Y:S01]  /*1650*/  LDG.E.CONSTANT R41, desc[UR4][R30.64] ;  /* 0x000000041e297981 */ /* 0x000ee2000c1e9900 */
[----:B-1----:R-:W-:-:S05]  /*1660*/  VIMNMX.RELU R25, PT, PT, R7, R22, PT ;  /* 0x0000001607197248 */ /* 0x002fca0003fe1100 */
[----:B------:R-:W-:-:S05]  /*1670*/  IMAD R28, R25, UR6, R6 ;  /* 0x00000006191c7c24 */ /* 0x000fca000f8e0206 */
[----:B------:R-:W-:-:S05]  /*1680*/  SHF.L.U32 R29, R28, 0x2, RZ ;  /* 0x000000021c1d7819 */ /* 0x000fca00000006ff */
[----:B------:R-:W-:Y:S01]  /*1690*/  IMAD.WIDE R28, R29, 0x4, R26 ;  /* 0x000000041d1c7825 */ /* 0x000fe200078e021a */
[----:B------:R-:W-:-:S03]  /*16a0*/  VIADDMNMX.RELU R22, R7, 0x1, R22, PT ;  /* 0x0000000107167846 */ /* 0x000fc60003801116 */
[C---:B----4-:R-:W-:Y:S02]  /*16b0*/  FFMA R16, R20.reuse, R16, R52 ;  /* 0x0000001014107223 */ /* 0x050fe40000000034 */
[----:B------:R-:W4:Y:S01]  /*16c0*/  LDG.E.CONSTANT R52, desc[UR4][R28.64+0x8] ;  /* 0x000008041c347981 */ /* 0x000f22000c1e9900 */
[----:B-----5:R-:W-:Y:S01]  /*16d0*/  FFMA R33, R20, R33, R48 ;  /* 0x0000002114217223 */ /* 0x020fe20000000030 */
[----:B------:R-:W-:Y:S02]  /*16e0*/  FMUL R20, R24, R51 ;  /* 0x0000003318147220 */ /* 0x000fe40000400000 */
[----:B------:R-:W5:Y:S02]  /*16f0*/  LDG.E.CONSTANT R48, desc[UR4][R28.64+0x4] ;  /* 0x000004041c307981 */ /* 0x000f64000c1e9900 */
[C---:B--2---:R-:W-:Y:S02]  /*1700*/  FFMA R43, R20.reuse, R40, R43 ;  /* 0x00000028142b7223 */ /* 0x044fe4000000002b */
[----:B------:R-:W2:Y:S01]  /*1710*/  LDG.E.CONSTANT R40, desc[UR4][R30.64+0x4] ;  /* 0x000004041e287981 */ /* 0x000ea2000c1e9900 */
[----:B---3--:R-:W-:-:S03]  /*1720*/  FFMA R46, R20, R49, R46 ;  /* 0x00000031142e7223 */ /* 0x008fc6000000002e */
[----:B------:R0:W3:Y:S01]  /*1730*/  LDG.E.CONSTANT R49, desc[UR4][R30.64+0x8] ;  /* 0x000008041e317981 */ /* 0x0000e2000c1e9900 */
[----:B------:R-:W-:Y:S01]  /*1740*/  FFMA R32, R20, R44, R32 ;  /* 0x0000002c14207223 */ /* 0x000fe20000000020 */
[----:B------:R-:W-:Y:S02]  /*1750*/  IMAD R20, R25, UR6, R36 ;  /* 0x0000000619147c24 */ /* 0x000fe4000f8e0224 */
[----:B------:R1:W4:Y:S03]  /*1760*/  LDG.E.CONSTANT R44, desc[UR4][R28.64] ;  /* 0x000000041c2c7981 */ /* 0x000326000c1e9900 */
[----:B------:R-:W-:Y:S01]  /*1770*/  SHF.L.U32 R20, R20, 0x2, RZ ;  /* 0x0000000214147819 */ /* 0x000fe200000006ff */
[----:B0-----:R-:W-:-:S04]  /*1780*/  FMUL R31, R24, R37 ;  /* 0x00000025181f7220 */ /* 0x001fc80000400000 */
[----:B------:R-:W-:Y:S01]  /*1790*/  FFMA R37, R31, R42, R21 ;  /* 0x0000002a1f257223 */ /* 0x000fe20000000015 */
[----:B------:R-:W-:-:S04]  /*17a0*/  IMAD.WIDE R20, R20, 0x4, R26 ;  /* 0x0000000414147825 */ /* 0x000fc800078e021a */
[C---:B------:R-:W-:Y:S01]  /*17b0*/  FFMA R50, R31.reuse, R50, R11 ;  /* 0x000000321f327223 */ /* 0x040fe2000000000b */
[----:B------:R-:W-:Y:S01]  /*17c0*/  FFMA R38, R31, R53, R38 ;  /* 0x000000351f267223 */ /* 0x000fe20000000026 */
[----:B------:R-:W-:Y:S01]  /*17d0*/  IMAD R36, R22, UR6, R36 ;  /* 0x0000000616247c24 */ /* 0x000fe2000f8e0224 */
[----:B------:R-:W3:Y:S04]  /*17e0*/  LDG.E.CONSTANT R11, desc[UR4][R20.64+0x4] ;  /* 0x00000404140b7981 */ /* 0x000ee8000c1e9900 */
[----:B------:R-:W3:Y:S04]  /*17f0*/  LDG.E.CONSTANT R30, desc[UR4][R20.64] ;  /* 0x00000004141e7981 */ /* 0x000ee8000c1e9900 */
[----:B------:R0:W3:Y:S01]  /*1800*/  LDG.E.CONSTANT R31, desc[UR4][R20.64+0x8] ;  /* 0x00000804141f7981 */ /* 0x0000e2000c1e9900 */
[----:B-1----:R-:W-:-:S05]  /*1810*/  SHF.L.U32 R29, R36, 0x2, RZ ;  /* 0x00000002241d7819 */ /* 0x002fca00000006ff */
[----:B------:R-:W-:-:S05]  /*1820*/  IMAD.WIDE R28, R29, 0x4, R26 ;  /* 0x000000041d1c7825 */ /* 0x000fca00078e021a */
[----:B------:R-:W3:Y:S01]  /*1830*/  LDG.E.CONSTANT R36, desc[UR4][R28.64] ;  /* 0x000000041c247981 */ /* 0x000ee2000c1e9900 */
[----:B0-----:R-:W-:Y:S01]  /*1840*/  IMAD R21, R22, UR6, R6 ;  /* 0x0000000616157c24 */ /* 0x001fe2000f8e0206 */
[----:B------:R-:W-:Y:S01]  /*1850*/  I2FP.F32.S32 R6, R7 ;  /* 0x0000000700067245 */ /* 0x000fe20000201400 */
[----:B------:R-:W-:Y:S01]  /*1860*/  FMUL R20, R24, R17 ;  /* 0x0000001118147220 */ /* 0x000fe20000400000 */
[----:B------:R-:W3:Y:S02]  /*1870*/  LDG.E.CONSTANT R53, desc[UR4][R28.64+0x8] ;  /* 0x000008041c357981 */ /* 0x000ee4000c1e9900 */
[----:B------:R-:W-:Y:S01]  /*1880*/  SHF.L.U32 R7, R21, 0x2, RZ ;  /* 0x0000000215077819 */ /* 0x000fe200000006ff */
[----:B------:R-:W-:Y:S01]  /*1890*/  FADD R24, R15, -R6 ;  /* 0x800000060f187221 */ /* 0x000fe20000000000 */
[----:B------:R4:W3:Y:S03]  /*18a0*/  LDG.E.CONSTANT R42, desc[UR4][R28.64+0x4] ;  /* 0x000004041c2a7981 */ /* 0x0008e6000c1e9900 */
[----:B------:R-:W-:-:S04]  /*18b0*/  IMAD.WIDE R6, R7, 0x4, R26 ;  /* 0x0000000407067825 */ /* 0x000fc800078e021a */
[C---:B------:R-:W-:Y:S02]  /*18c0*/  FFMA R38, R20.reuse, R41, R38 ;  /* 0x0000002914267223 */ /* 0x040fe40000000026 */
[----:B------:R-:W3:Y:S04]  /*18d0*/  LDG.E.CONSTANT R41, desc[UR4][R6.64+0x4] ;  /* 0x0000040406297981 */ /* 0x000ee8000c1e9900 */
[----:B------:R-:W3:Y:S04]  /*18e0*/  LDG.E.CONSTANT R15, desc[UR4][R6.64] ;  /* 0x00000004060f7981 */ /* 0x000ee8000c1e9900 */
[----:B------:R0:W3:Y:S01]  /*18f0*/  LDG.E.CONSTANT R28, desc[UR4][R6.64+0x8] ;  /* 0x00000804061c7981 */ /* 0x0000e2000c1e9900 */
[----:B--2---:R-:W-:Y:S01]  /*1900*/  FFMA R37, R20, R40, R37 ;  /* 0x0000002814257223 */ /* 0x004fe20000000025 */
[----:B------:R-:W-:-:S04]  /*1910*/  FADD R40, -R24, 1 ;  /* 0x3f80000018287421 */ /* 0x000fc80000000100 */
[----:B------:R-:W-:-:S04]  /*1920*/  FMUL R21, R10, R40 ;  /* 0x000000280a157220 */ /* 0x000fc80000400000 */
[C---:B----4-:R-:W-:Y:S01]  /*1930*/  FMUL R29, R21.reuse, R44 ;  /* 0x0000002c151d7220 */ /* 0x050fe20000400000 */
[C---:B-----5:R-:W-:Y:S01]  /*1940*/  FMUL R48, R21.reuse, R48 ;  /* 0x0000003015307220 */ /* 0x060fe20000400000 */
[----:B------:R-:W-:Y:S01]  /*1950*/  FMUL R52, R21, R52 ;  /* 0x0000003415347220 */ /* 0x000fe20000400000 */
[----:B------:R-:W-:Y:S01]  /*1960*/  FADD R21, -R10, 1 ;  /* 0x3f8000000a157421 */ /* 0x000fe20000000100 */
[----:B---3--:R-:W-:Y:S01]  /*1970*/  FFMA R49, R20, R49, R50 ;  /* 0x0000003114317223 */ /* 0x008fe20000000032 */
[----:B------:R-:W-:Y:S02]  /*1980*/  IMAD R44, R25, UR6, R5 ;  /* 0x00000006192c7c24 */ /* 0x000fe4000f8e0205 */
[----:B------:R-:W-:-:S03]  /*1990*/  FMUL R20, R21, R40 ;  /* 0x0000002815147220 */ /* 0x000fc60000400000 */
[----:B0-----:R-:W-:Y:S01]  /*19a0*/  SHF.L.U32 R7, R44, 0x2, RZ ;  /* 0x000000022c077819 */ /* 0x001fe200000006ff */
[C---:B------:R-:W-:Y:S01]  /*19b0*/  FFMA R11, R20.reuse, R11, R48 ;  /* 0x0000000b140b7223 */ /* 0x040fe20000000030 */
[C---:B------:R-:W-:Y:S01]  /*19c0*/  FFMA R44, R20.reuse, R30, R29 ;  /* 0x0000001e142c7223 */ /* 0x040fe2000000001d */
[----:B------:R-:W-:Y:S01]  /*19d0*/  FFMA R48, R20, R31, R52 ;  /* 0x0000001f14307223 */ /* 0x000fe20000000034 */
[----:B------:R-:W-:Y:S02]  /*19e0*/  IMAD R20, R25, UR6, R12 ;  /* 0x0000000619147c24 */ /* 0x000fe4000f8e020c */
[----:B------:R-:W-:-:S03]  /*19f0*/  IMAD.WIDE R6, R7, 0x4, R26 ;  /* 0x0000000407067825 */ /* 0x000fc600078e021a */
[----:B------:R-:W-:Y:S01]  /*1a00*/  SHF.L.U32 R20, R20, 0x2, RZ ;  /* 0x0000000214147819 */ /* 0x000fe200000006ff */
[----:B------:R-:W-:Y:S01]  /*1a10*/  FMUL R50, R21, R24 ;  /* 0x0000001815327220 */ /* 0x000fe20000400000 */
[----:B------:R-:W2:Y:S03]  /*1a20*/  LDG.E.CONSTANT R30, desc[UR4][R6.64+0x4] ;  /* 0x00000404061e7981 */ /* 0x000ea6000c1e9900 */
[----:B------:R-:W-:Y:S01]  /*1a30*/  IMAD.WIDE R20, R20, 0x4, R26 ;  /* 0x0000000414147825 */ /* 0x000fe200078e021a */
[----:B------:R-:W3:Y:S03]  /*1a40*/  LDG.E.CONSTANT R29, desc[UR4][R6.64] ;  /* 0x00000004061d7981 */ /* 0x000ee6000c1e9900 */
[----:B------:R-:W-:Y:S01]  /*1a50*/  FFMA R44, R50, R36, R44 ;  /* 0x00000024322c7223 */ /* 0x000fe2000000002c */
[----:B------:R0:W4:Y:S04]  /*1a60*/  LDG.E.CONSTANT R31, desc[UR4][R6.64+0x8] ;  /* 0x00000804061f7981 */ /* 0x000128000c1e9900 */
[----:B------:R-:W5:Y:S01]  /*1a70*/  LDG.E.CONSTANT R36, desc[UR4][R20.64] ;  /* 0x0000000414247981 */ /* 0x000f62000c1e9900 */
[----:B------:R-:W-:-:S02]  /*1a80*/  IMAD R12, R22, UR6, R12 ;  /* 0x00000006160c7c24 */ /* 0x000fc4000f8e020c */
[----:B------:R-:W-:Y:S01]  /*1a90*/  FFMA R53, R50, R53, R48 ;  /* 0x0000003532357223 */ /* 0x000fe20000000030 */
[----:B------:R-:W-:Y:S02]  /*1aa0*/  IMAD R48, R22, UR6, R5 ;  /* 0x0000000616307c24 */ /* 0x000fe4000f8e0205 */
[----:B------:R-:W-:Y:S01]  /*1ab0*/  FFMA R42, R50, R42, R11 ;  /* 0x0000002a322a7223 */ /* 0x000fe2000000000b */
[C-C-:B------:R-:W-:Y:S01]  /*1ac0*/  IMAD R5, R25.reuse, UR6, R19.reuse ;  /* 0x0000000619057c24 */ /* 0x140fe2000f8e0213 */
[----:B0-----:R-:W-:Y:S01]  /*1ad0*/  SHF.L.U32 R7, R12, 0x2, RZ ;  /* 0x000000020c077819 */ /* 0x001fe200000006ff */
[----:B------:R-:W-:Y:S02]  /*1ae0*/  IMAD R19, R22, UR6, R19 ;  /* 0x0000000616137c24 */ /* 0x000fe4000f8e0213 */
[----:B------:R-:W-:Y:S01]  /*1af0*/  FMUL R11, R10, R24 ;  /* 0x000000180a0b7220 */ /* 0x000fe20000400000 */
[--C-:B------:R-:W-:Y:S01]  /*1b00*/  IMAD R25, R25, UR6, R23.reuse ;  /* 0x0000000619197c24 */ /* 0x100fe2000f8e0217 */
[----:B------:R-:W5:Y:S01]  /*1b10*/  LDG.E.CONSTANT R12, desc[UR4][R20.64+0x4] ;  /* 0x00000404140c7981 */ /* 0x000f62000c1e9900 */
[----:B------:R-:W-:Y:S01]  /*1b20*/  IMAD R22, R22, UR6, R23 ;  /* 0x0000000616167c24 */ /* 0x000fe2000f8e0217 */
[----:B------:R-:W-:Y:S01]  /*1b30*/  SHF.L.U32 R23, R48, 0x2, RZ ;  /* 0x0000000230177819 */ /* 0x000fe200000006ff */
[----:B------:R-:W-:-:S04]  /*1b40*/  IMAD.WIDE R6, R7, 0x4, R26 ;  /* 0x0000000407067825 */ /* 0x000fc800078e021a */
[C---:B------:R-:W-:Y:S01]  /*1b50*/  FFMA R41, R11.reuse, R41, R42 ;  /* 0x000000290b297223 */ /* 0x040fe2000000002a */
[C---:B------:R-:W-:Y:S01]  /*1b60*/  FFMA R15, R11.reuse, R15, R44 ;  /* 0x0000000f0b0f7223 */ /* 0x040fe2000000002c */
[----:B------:R-:W-:Y:S01]  /*1b70*/  FFMA R28, R11, R28, R53 ;  /* 0x0000001c0b1c7223 */ /* 0x000fe20000000035 */
[----:B------:R0:W5:Y:S01]  /*1b80*/  LDG.E.CONSTANT R42, desc[UR4][R20.64+0x8] ;  /* 0x00000804142a7981 */ /* 0x000162000c1e9900 */
[----:B------:R-:W-:-:S04]  /*1b90*/  IMAD.WIDE R10, R23, 0x4, R26 ;  /* 0x00000004170a7825 */ /* 0x000fc800078e021a */
[----:B------:R-:W-:Y:S01]  /*1ba0*/  FADD R34, R34, R43 ;  /* 0x0000002b22227221 */ /* 0x000fe20000000000 */
[----:B------:R-:W-:Y:S01]  /*1bb0*/  FADD R9, R38, R9 ;  /* 0x0000000926097221 */ /* 0x000fe20000000000 */
[----:B------:R-:W5:Y:S01]  /*1bc0*/  LDG.E.CONSTANT R44, desc[UR4][R6.64] ;  /* 0x00000004062c7981 */ /* 0x000f62000c1e9900 */
[C---:B------:R-:W-:Y:S01]  /*1bd0*/  FMUL R43, R17.reuse, R24 ;  /* 0x00000018112b7220 */ /* 0x040fe20000400000 */
[----:B------:R-:W-:Y:S01]  /*1be0*/  FMUL R38, R17, R40 ;  /* 0x0000002811267220 */ /* 0x000fe20000400000 */
[----:B------:R-:W-:Y:S01]  /*1bf0*/  SHF.L.U32 R19, R19, 0x2, RZ ;  /* 0x0000000213137819 */ /* 0x000fe200000006ff */
[----:B------:R-:W5:Y:S01]  /*1c00*/  LDG.E.CONSTANT R23, desc[UR4][R6.64+0x4] ;  /* 0x0000040406177981 */ /* 0x000f62000c1e9900 */
[----:B------:R-:W-:Y:S01]  /*1c10*/  FADD R46, R35, R46 ;  /* 0x0000002e232e7221 */ /* 0x000fe20000000000 */
[----:B0-----:R-:W-:Y:S01]  /*1c20*/  FADD R20, -R17, 1 ;  /* 0x3f80000011147421 */ /* 0x001fe20000000100 */
[----:B------:R-:W-:Y:S01]  /*1c30*/  FADD R37, R37, R18 ;  /* 0x0000001225257221 */ /* 0x000fe20000000000 */
[----:B------:R0:W5:Y:S01]  /*1c40*/  LDG.E.CONSTANT R50, desc[UR4][R6.64+0x8] ;  /* 0x0000080406327981 */ /* 0x000162000c1e9900 */
[CC--:B------:R-:W-:Y:S01]  /*1c50*/  FMUL R17, R51.reuse, R24.reuse ;  /* 0x0000001833117220 */ /* 0x0c0fe20000400000 */
[C---:B------:R-:W-:Y:S01]  /*1c60*/  FMUL R21, R20.reuse, R24 ;  /* 0x0000001814157220 */ /* 0x040fe20000400000 */
[-C--:B------:R-:W-:Y:S01]  /*1c70*/  FMUL R20, R20, R40.reuse ;  /* 0x0000002814147220 */ /* 0x080fe20000400000 */
[----:B------:R-:W5:Y:S01]  /*1c80*/  LDG.E.CONSTANT R52, desc[UR4][R10.64] ;  /* 0x000000040a347981 */ /* 0x000f62000c1e9900 */
[----:B------:R-:W1:Y:S03]  /*1c90*/  LDCU UR6, c[0x0][0x3b4] ;  /* 0x00007680ff0677ac */ /* 0x000e660008000800 */
[----:B------:R-:W5:Y:S01]  /*1ca0*/  LDG.E.CONSTANT R48, desc[UR4][R10.64+0x4] ;  /* 0x000004040a307981 */ /* 0x000f62000c1e9900 */
[C---:B0-----:R-:W-:Y:S01]  /*1cb0*/  FADD R7, -R51.reuse, 1 ;  /* 0x3f80000033077421 */ /* 0x041fe20000000100 */
[----:B------:R-:W-:-:S02]  /*1cc0*/  FMUL R51, R51, R40 ;  /* 0x0000002833337220 */ /* 0x000fc40000400000 */
[----:B------:R0:W5:Y:S01]  /*1cd0*/  LDG.E.CONSTANT R53, desc[UR4][R10.64+0x8] ;  /* 0x000008040a357981 */ /* 0x000162000c1e9900 */
[C---:B------:R-:W-:Y:S01]  /*1ce0*/  FMUL R40, R7.reuse, R40 ;  /* 0x0000002807287220 */ /* 0x040fe20000400000 */
[----:B------:R-:W-:Y:S01]  /*1cf0*/  FMUL R24, R7, R24 ;  /* 0x0000001807187220 */ /* 0x000fe20000400000 */
[----:B------:R-:W-:Y:S01]  /*1d00*/  SHF.L.U32 R7, R25, 0x2, RZ ;  /* 0x0000000219077819 */ /* 0x000fe200000006ff */
[----:B0-----:R-:W-:Y:S01]  /*1d10*/  FADD R11, R8, R9 ;  /* 0x00000009080b7221 */ /* 0x001fe20000000000 */
[----:B------:R-:W-:-:S03]  /*1d20*/  SHF.L.U32 R9, R5, 0x2, RZ ;  /* 0x0000000205097819 */ /* 0x000fc600000006ff */
[----:B------:R-:W-:Y:S01]  /*1d30*/  IMAD.WIDE R6, R7, 0x4, R26 ;  /* 0x0000000407067825 */ /* 0x000fe200078e021a */
[----:B------:R-:W-:-:S03]  /*1d40*/  SHF.L.U32 R22, R22, 0x2, RZ ;  /* 0x0000000216167819 */ /* 0x000fc600000006ff */
[----:B------:R-:W-:Y:S01]  /*1d50*/  IMAD.WIDE R8, R9, 0x4, R26 ;  /* 0x0000000409087825 */ /* 0x000fe200078e021a */
[----:B------:R-:W5:Y:S03]  /*1d60*/  LDG.E.CONSTANT R25, desc[UR4][R6.64+0x4] ;  /* 0x0000040406197981 */ /* 0x000f66000c1e9900 */
[----:B------:R-:W-:Y:S01]  /*1d70*/  FADD R15, R15, R34 ;  /* 0x000000220f0f7221 */ /* 0x000fe20000000000 */
[----:B------:R-:W5:Y:S04]  /*1d80*/  LDG.E.CONSTANT R10, desc[UR4][R6.64] ;  /* 0x00000004060a7981 */ /* 0x000f68000c1e9900 */
[----:B------:R0:W5:Y:S02]  /*1d90*/  LDG.E.CONSTANT R35, desc[UR4][R6.64+0x8] ;  /* 0x0000080406237981 */ /* 0x000164000c1e9900 */
[----:B0-----:R-:W-:-:S04]  /*1da0*/  IMAD.WIDE R6, R19, 0x4, R26 ;  /* 0x0000000413067825 */ /* 0x001fc800078e021a */
[----:B------:R-:W-:Y:S01]  /*1db0*/  IMAD.WIDE R26, R22, 0x4, R26 ;  /* 0x00000004161a7825 */ /* 0x000fe200078e021a */
[----:B------:R-:W5:Y:S04]  /*1dc0*/  LDG.E.CONSTANT R19, desc[UR4][R6.64+0x4] ;  /* 0x0000040406137981 */ /* 0x000f68000c1e9900 */
[----:B------:R-:W5:Y:S04]  /*1dd0*/  LDG.E.CONSTANT R22, desc[UR4][R6.64] ;  /* 0x0000000406167981 */ /* 0x000f68000c1e9900 */
[----:B------:R-:W5:Y:S01]  /*1de0*/  LDG.E.CONSTANT R18, desc[UR4][R26.64] ;  /* 0x000000041a127981 */ /* 0x000f62000c1e9900 */
[----:B--2---:R-:W-:-:S03]  /*1df0*/  FMUL R5, R38, R30 ;  /* 0x0000001e26057220 */ /* 0x004fc60000400000 */
[----:B------:R-:W2:Y:S01]  /*1e00*/  LDG.E.CONSTANT R30, desc[UR4][R8.64+0x4] ;  /* 0x00000404081e7981 */ /* 0x000ea2000c1e9900 */
[----:B---3--:R-:W-:-:S03]  /*1e10*/  FMUL R34, R38, R29 ;  /* 0x0000001d26227220 */ /* 0x008fc60000400000 */
[----:B------:R-:W3:Y:S01]  /*1e20*/  LDG.E.CONSTANT R29, desc[UR4][R8.64] ;  /* 0x00000004081d7981 */ /* 0x000ee2000c1e9900 */
[----:B----4-:R-:W-:-:S03]  /*1e30*/  FMUL R31, R38, R31 ;  /* 0x0000001f261f7220 */ /* 0x010fc60000400000 */
[----:B------:R-:W4:Y:S01]  /*1e40*/  LDG.E.CONSTANT R38, desc[UR4][R8.64+0x8] ;  /* 0x0000080408267981 */ /* 0x000f22000c1e9900 */
[----:B-----5:R-:W-:-:S03]  /*1e50*/  FFMA R34, R20, R36, R34 ;  /* 0x0000002414227223 */ /* 0x020fc60000000022 */
[----:B------:R0:W5:Y:S04]  /*1e60*/  LDG.E.CONSTANT R36, desc[UR4][R6.64+0x8] ;  /* 0x0000080406247981 */ /* 0x000168000c1e9900 */
[----:B------:R-:W5:Y:S04]  /*1e70*/  LDG.E.CONSTANT R8, desc[UR4][R26.64+0x4] ;  /* 0x000004041a087981 */ /* 0x000f68000c1e9900 */
[----:B------:R-:W5:Y:S01]  /*1e80*/  LDG.E.CONSTANT R9, desc[UR4][R26.64+0x8] ;  /* 0x000008041a097981 */ /* 0x000f62000c1e9900 */
[----:B0-----:R-:W0:Y:S01]  /*1e90*/  LDC.64 R6, c[0x0][0x388] ;  /* 0x0000e200ff067b82 */ /* 0x001e220000000a00 */
[----:B------:R-:W-:-:S04]  /*1ea0*/  FADD R13, R13, R32 ;  /* 0x000000200d0d7221 */ /* 0x000fc80000000000 */
[----:B------:R-:W-:Y:S01]  /*1eb0*/  FADD R28, R28, R13 ;  /* 0x0000000d1c1c7221 */ /* 0x000fe20000000000 */
[C---:B------:R-:W-:Y:S01]  /*1ec0*/  FFMA R12, R20.reuse, R12, R5 ;  /* 0x0000000c140c7223 */ /* 0x040fe20000000005 */
[----:B------:R-:W-:Y:S01]  /*1ed0*/  FFMA R31, R20, R42, R31 ;  /* 0x0000002a141f7223 */ /* 0x000fe2000000001f */
[----:B------:R-:W-:Y:S01]  /*1ee0*/  FADD R14, R49, R14 ;  /* 0x0000000e310e7221 */ /* 0x000fe20000000000 */
[C---:B------:R-:W-:Y:S01]  /*1ef0*/  FFMA R34, R21.reuse, R44, R34 ;  /* 0x0000002c15227223 */ /* 0x040fe20000000022 */
[----:B-1----:R-:W-:Y:S01]  /*1f00*/  FSETP.LT.AND P0, PT, RZ, UR6, PT ;  /* 0x00000006ff007c0b */ /* 0x002fe2000bf01000 */
[C---:B------:R-:W-:Y:S01]  /*1f10*/  FFMA R12, R21.reuse, R23, R12 ;  /* 0x00000017150c7223 */ /* 0x040fe2000000000c */
[----:B------:R-:W-:Y:S01]  /*1f20*/  FADD R16, R16, R37 ;  /* 0x0000002510107221 */ /* 0x000fe20000000000 */
[----:B------:R-:W-:Y:S01]  /*1f30*/  FFMA R50, R21, R50, R31 ;  /* 0x0000003215327223 */ /* 0x000fe2000000001f */
[----:B------:R-:W-:Y:S01]  /*1f40*/  FADD R41, R41, R46 ;  /* 0x0000002e29297221 */ /* 0x000fe20000000000 */
[----:B------:R-:W-:Y:S01]  /*1f50*/  FADD R33, R33, R14 ;  /* 0x0000000e21217221 */ /* 0x000fe20000000000 */
[C---:B------:R-:W-:Y:S01]  /*1f60*/  FFMA R34, R43.reuse, R52, R34 ;  /* 0x000000342b227223 */ /* 0x040fe20000000022 */
[----:B0-----:R-:W-:Y:S01]  /*1f70*/  ISETP.EQ.U32.AND P1, PT, R6, RZ, PT ;  /* 0x000000ff0600720c */ /* 0x001fe20003f22070 */
[C---:B------:R-:W-:Y:S01]  /*1f80*/  FFMA R5, R43.reuse, R48, R12 ;  /* 0x000000302b057223 */ /* 0x040fe2000000000c */
[----:B------:R-:W-:-:S02]  /*1f90*/  FFMA R50, R43, R53, R50 ;  /* 0x000000352b327223 */ /* 0x000fc40000000032 */
[----:B------:R-:W-:Y:S01]  /*1fa0*/  ISETP.EQ.OR.EX P0, PT, R7, RZ, !P0, P1 ;  /* 0x000000ff0700720c */ /* 0x000fe20004702710 */
[C---:B------:R-:W-:Y:S01]  /*1fb0*/  FMUL R25, R51.reuse, R25 ;  /* 0x0000001933197220 */ /* 0x040fe20000400000 */
[C---:B------:R-:W-:Y:S01]  /*1fc0*/  FMUL R13, R51.reuse, R10 ;  /* 0x0000000a330d7220 */ /* 0x040fe20000400000 */
[----:B------:R-:W-:Y:S01]  /*1fd0*/  FMUL R35, R51, R35 ;  /* 0x0000002333237220 */ /* 0x000fe20000400000 */
[----:B------:R-:W-:Y:S01]  /*1fe0*/  FADD R5, R5, R16 ;  /* 0x0000001005057221 */ /* 0x000fe20000000000 */
[----:B------:R-:W-:Y:S01]  /*1ff0*/  FADD R11, R34, R11 ;  /* 0x0000000b220b7221 */ /* 0x000fe20000000000 */
[----:B------:R-:W-:Y:S01]  /*2000*/  FADD R50, R50, R33 ;  /* 0x0000002132327221 */ /* 0x000fe20000000000 */
[C---:B--2---:R-:W-:Y:S01]  /*2010*/  FFMA R30, R40.reuse, R30, R25 ;  /* 0x0000001e281e7223 */ /* 0x044fe20000000019 */
[----:B---3--:R-:W-:-:S03]  /*2020*/  FFMA R13, R40, R29, R13 ;  /* 0x0000001d280d7223 */ /* 0x008fc6000000000d */
[----:B------:R-:W-:Y:S01]  /*2030*/  FFMA R19, R24, R19, R30 ;  /* 0x0000001318137223 */ /* 0x000fe2000000001e */
[----:B----4-:R-:W-:Y:S01]  /*2040*/  FFMA R35, R40, R38, R35 ;  /* 0x0000002628237223 */ /* 0x010fe20000000023 */
[----:B------:R-:W-:-:S03]  /*2050*/  FFMA R22, R24, R22, R13 ;  /* 0x0000001618167223 */ /* 0x000fc6000000000d */
[----:B-----5:R-:W-:Y:S01]  /*2060*/  FFMA R36, R24, R36, R35 ;  /* 0x0000002418247223 */ /* 0x020fe20000000023 */
[C---:B------:R-:W-:Y:S01]  /*2070*/  FFMA R18, R17.reuse, R18, R22 ;  /* 0x0000001211127223 */ /* 0x040fe20000000016 */
[C---:B------:R-:W-:Y:S02]  /*2080*/  FFMA R8, R17.reuse, R8, R19 ;  /* 0x0000000811087223 */ /* 0x040fe40000000013 */
[----:B------:R-:W-:Y:S02]  /*2090*/  FFMA R9, R17, R9, R36 ;  /* 0x0000000911097223 */ /* 0x000fe40000000024 */
[----:B------:R-:W-:Y:S01]  /*20a0*/  FADD R8, R8, R41 ;  /* 0x0000002908087221 */ /* 0x000fe20000000000 */
[----:B------:R-:W-:Y:S01]  /*20b0*/  FADD R18, R18, R15 ;  /* 0x0000000f12127221 */ /* 0x000fe20000000000 */
[----:B------:R-:W-:Y:S02]  /*20c0*/  FADD R9, R9, R28 ;  /* 0x0000001c09097221 */ /* 0x000fe40000000000 */
[----:B------:R-:W-:Y:S01]  /*20d0*/  FFMA R8, R5, 2, R8 ;  /* 0x4000000005087823 */ /* 0x000fe20000000008 */
[----:B------:R-:W-:Y:S01]  /*20e0*/  FFMA R18, R11, 2, R18 ;  /* 0x400000000b127823 */ /* 0x000fe20000000012 */
[----:B------:R-:W-:-:S02]  /*20f0*/  FFMA R50, R50, 2, R9 ;  /* 0x4000000032327823 */ /* 0x000fc40000000009 */
[----:B------:R-:W-:Y:S01]  /*2100*/  FFMA R8, R45, 4, R8 ;  /* 0x408000002d087823 */ /* 0x000fe20000000008 */
[----:B------:R-:W-:Y:S01]  /*2110*/  FFMA R18, R47, 4, R18 ;  /* 0x408000002f127823 */ /* 0x000fe20000000012 */
[----:B------:R-:W-:Y:S02]  /*2120*/  FFMA R39, R39, 4, R50 ;  /* 0x4080000027277823 */ /* 0x000fe40000000032 */
[----:B------:R-:W-:Y:S01]  /*2130*/  FMUL R7, R8, 0.0625 ;  /* 0x3d80000008077820 */ /* 0x000fe20000400000 */
[----:B------:R-:W-:Y:S01]  /*2140*/  FMUL R6, R18, 0.0625 ;  /* 0x3d80000012067820 */ /* 0x000fe20000400000 */
[----:B------:R-:W-:Y:S01]  /*2150*/  FMUL R8, R39, 0.0625 ;  /* 0x3d80000027087820 */ /* 0x000fe20000400000 */
[----:B------:R-:W-:Y:S06]  /*2160*/  @P0 BRA `(.L_x_26) ;  /* 0x00000004000c0947 */ /* 0x000fec0003800000 */
[----:B------:R-:W0:Y:S01]  /*2170*/  LDCU UR7, c[0x0][0x3a4] ;  /* 0x00007480ff0777ac */ /* 0x000e220008000800 */
[----:B------:R-:W1:Y:S01]  /*2180*/  LDC R13, c[0x0][0x3a4] ;  /* 0x0000e900ff0d7b82 */ /* 0x000e620000000800 */
[----:B------:R-:W-:Y:S01]  /*2190*/  FADD.SAT R2, RZ, R2 ;  /* 0x00000002ff027221 */ /* 0x000fe20000002000 */
[----:B------:R-:W2:Y:S06]  /*21a0*/  LDCU UR8, c[0x0][0x3a8] ;  /* 0x00007500ff0877ac */ /* 0x000eac0008000800 */
[----:B------:R-:W3:Y:S01]  /*21b0*/  LDC.64 R10, c[0x0][0x3a8] ;  /* 0x0000ea00ff0a7b82 */ /* 0x000ee20000000a00 */
[----:B0-----:R-:W-:-:S02]  /*21c0*/  I2FP.F32.S32 R5, UR7 ;  /* 0x0000000700057c45 */ /* 0x001fc40008201400 */
[----:B--2---:R-:W-:-:S03]  /*21d0*/  I2FP.F32.U32 R9, UR8 ;  /* 0x0000000800097c45 */ /* 0x004fc60008201000 */
[----:B------:R-:W-:Y:S01]  /*21e0*/  FFMA R2, R5, R2, -0.5 ;  /* 0xbf00000005027423 */ /* 0x000fe20000000002 */
[----:B-1----:R-:W-:Y:S01]  /*21f0*/  IADD3 R13, PT, PT, R13, -0x1, RZ ;  /* 0xffffffff0d0d7810 */ /* 0x002fe20007ffe0ff */
[----:B------:R-:W-:Y:S02]  /*2200*/  FFMA R9, R9, R4, -0.5 ;  /* 0xbf00000009097423 */ /* 0x000fe40000000004 */
[----:B------:R-:W0:Y:S01]  /*2210*/  F2I.FLOOR.NTZ R16, R2 ;  /* 0x0000000200107305 */ /* 0x000e220000207100 */
[----:B------:R-:W1:Y:S01]  /*2220*/  LDC.64 R4, c[0x0][0x388] ;  /* 0x0000e200ff047b82 */ /* 0x000e620000000a00 */
[----:B---3--:R-:W-:-:S06]  /*2230*/  IADD3 R12, PT, PT, R10, -0x1, RZ ;  /* 0xffffffff0a0c7810 */ /* 0x008fcc0007ffe0ff */
[----:B------:R-:W2:Y:S01]  /*2240*/  F2I.FLOOR.NTZ R17, R9 ;  /* 0x0000000900117305 */ /* 0x000ea20000207100 */
[C---:B0-----:R-:W-:Y:S02]  /*2250*/  VIADDMNMX.RELU R14, R16.reuse, 0x1, R13, PT ;  /* 0x00000001100e7846 */ /* 0x041fe4000380110d */
[----:B------:R-:W-:Y:S02]  /*2260*/  VIMNMX.RELU R10, PT, PT, R16, R13, PT ;  /* 0x0000000d100a7248 */ /* 0x000fe40003fe1100 */
[C---:B--2---:R-:W-:Y:S02]  /*2270*/  VIMNMX.RELU R15, PT, PT, R17.reuse, R12, PT ;  /* 0x0000000c110f7248 */ /* 0x044fe40003fe1100 */
[----:B------:R-:W-:-:S03]  /*2280*/  VIADDMNMX.RELU R18, R17, 0x1, R12, PT ;  /* 0x0000000111127846 */ /* 0x000fc6000380110c */
[CC--:B------:R-:W-:Y:S02]  /*2290*/  IMAD R13, R15.reuse, R11.reuse, R14 ;  /* 0x0000000b0f0d7224 */ /* 0x0c0fe400078e020e */
[-CC-:B------:R-:W-:Y:S02]  /*22a0*/  IMAD R15, R15, R11.reuse, R10.reuse ;  /* 0x0000000b0f0f7224 */ /* 0x180fe400078e020a */
[CC--:B------:R-:W-:Y:S01]  /*22b0*/  IMAD R10, R18.reuse, R11.reuse, R10 ;  /* 0x0000000b120a7224 */ /* 0x0c0fe200078e020a */
[----:B------:R-:W-:Y:S01]  /*22c0*/  SHF.L.U32 R13, R13, 0x2, RZ ;  /* 0x000000020d0d7819 */ /* 0x000fe200000006ff */
[----:B------:R-:W-:Y:S01]  /*22d0*/  IMAD R14, R18, R11, R14 ;  /* 0x0000000b120e7224 */ /* 0x000fe200078e020e */
[----:B------:R-:W-:Y:S02]  /*22e0*/  SHF.L.U32 R15, R15, 0x2, RZ ;  /* 0x000000020f0f7819 */ /* 0x000fe400000006ff */
[----:B------:R-:W-:Y:S01]  /*22f0*/  SHF.L.U32 R19, R10, 0x2, RZ ;  /* 0x000000020a137819 */ /* 0x000fe200000006ff */
[----:B-1----:R-:W-:Y:S01]  /*2300*/  IMAD.WIDE R12, R13, 0x4, R4 ;  /* 0x000000040d0c7825 */ /* 0x002fe200078e0204 */
[----:B------:R-:W-:-:S03]  /*2310*/  SHF.L.U32 R21, R14, 0x2, RZ ;  /* 0x000000020e157819 */ /* 0x000fc600000006ff */
[--C-:B------:R-:W-:Y:S01]  /*2320*/  IMAD.WIDE R10, R15, 0x4, R4.reuse ;  /* 0x000000040f0a7825 */ /* 0x100fe200078e0204 */
[----:B------:R-:W2:Y:S04]  /*2330*/  LDG.E.CONSTANT R23, desc[UR4][R12.64] ;  /* 0x000000040c177981 */ /* 0x000ea8000c1e9900 */
[----:B------:R-:W3:Y:S01]  /*2340*/  LDG.E.CONSTANT R27, desc[UR4][R12.64+0x4] ;  /* 0x000004040c1b7981 */ /* 0x000ee2000c1e9900 */
[----:B------:R-:W-:-:S03]  /*2350*/  IMAD.WIDE R14, R19, 0x4, R4 ;  /* 0x00000004130e7825 */ /* 0x000fc600078e0204 */
[----:B------:R0:W4:Y:S01]  /*2360*/  LDG.E.CONSTANT R31, desc[UR4][R12.64+0x8] ;  /* 0x000008040c1f7981 */ /* 0x000122000c1e9900 */
[----:B------:R-:W-:-:S03]  /*2370*/  IMAD.WIDE R4, R21, 0x4, R4 ;  /* 0x0000000415047825 */ /* 0x000fc600078e0204 */
[----:B------:R-:W5:Y:S04]  /*2380*/  LDG.E.CONSTANT R19, desc[UR4][R10.64] ;  /* 0x000000040a137981 */ /* 0x000f68000c1e9900 */
[----:B------:R-:W5:Y:S04]  /*2390*/  LDG.E.CONSTANT R25, desc[UR4][R10.64+0x4] ;  /* 0x000004040a197981 */ /* 0x000f68000c1e9900 */
[----:B------:R1:W5:Y:S04]  /*23a0*/  LDG.E.CONSTANT R29, desc[UR4][R10.64+0x8] ;  /* 0x000008040a1d7981 */ /* 0x000368000c1e9900 */
[----:B------:R-:W5:Y:S04]  /*23b0*/  LDG.E.CONSTANT R18, desc[UR4][R14.64] ;  /* 0x000000040e127981 */ /* 0x000f68000c1e9900 */
[----:B------:R-:W5:Y:S04]  /*23c0*/  LDG.E.CONSTANT R21, desc[UR4][R14.64+0x4] ;  /* 0x000004040e157981 */ /* 0x000f68000c1e9900 */
[----:B------:R3:W5:Y:S04]  /*23d0*/  LDG.E.CONSTANT R33, desc[UR4][R14.64+0x8] ;  /* 0x000008040e217981 */ /* 0x000768000c1e9900 */
[----:B------:R-:W5:Y:S04]  /*23e0*/  LDG.E.CONSTANT R20, desc[UR4][R4.64] ;  /* 0x0000000404147981 */ /* 0x000f68000c1e9900 */
[----:B------:R-:W5:Y:S04]  /*23f0*/  LDG.E.CONSTANT R22, desc[UR4][R4.64+0x4] ;  /* 0x0000040404167981 */ /* 0x000f68000c1e9900 */
[----:B------:R5:W5:Y:S01]  /*2400*/  LDG.E.CONSTANT R24, desc[UR4][R4.64+0x8] ;  /* 0x0000080404187981 */ /* 0x000b62000c1e9900 */
[----:B0-----:R-:W-:-:S02]  /*2410*/  I2FP.F32.S32 R12, R17 ;  /* 0x00000011000c7245 */ /* 0x001fc40000201400 */
[----:B------:R-:W-:-:S03]  /*2420*/  I2FP.F32.S32 R13, R16 ;  /* 0x00000010000d7245 */ /* 0x000fc60000201400 */
[----:B------:R-:W-:Y:S02]  /*2430*/  FADD R12, R9, -R12 ;  /* 0x8000000c090c7221 */ /* 0x000fe40000000000 */
[----:B------:R-:W-:Y:S02]  /*2440*/  FADD R13, R2, -R13 ;  /* 0x8000000d020d7221 */ /* 0x000fe40000000000 */
[C---:B------:R-:W-:Y:S02]  /*2450*/  FADD R2, -R12.reuse, 1 ;  /* 0x3f8000000c027421 */ /* 0x040fe40000000100 */
[C---:B------:R-:W-:Y:S02]  /*2460*/  FADD R9, -R13.reuse, 1 ;  /* 0x3f8000000d097421 */ /* 0x040fe40000000100 */
[-C--:B-1----:R-:W-:Y:S02]  /*2470*/  FMUL R10, R13, R2.reuse ;  /* 0x000000020d0a7220 */ /* 0x082fe40000400000 */
[----:B------:R-:W-:Y:S01]  /*2480*/  FMUL R2, R9, R2 ;  /* 0x0000000209027220 */ /* 0x000fe20000400000 */
[----:B------:R-:W-:Y:S01]  /*2490*/  FMUL R9, R12, R9 ;  /* 0x000000090c097220 */ /* 0x000fe20000400000 */
[----:B------:R-:W-:Y:S01]  /*24a0*/  FMUL R12, R13, R12 ;  /* 0x0000000c0d0c7220 */ /* 0x000fe20000400000 */
[C---:B--2---:R-:W-:Y:S01]  /*24b0*/  FMUL R23, R10.reuse, R23 ;  /* 0x000000170a177220 */ /* 0x044fe20000400000 */
[C---:B---3--:R-:W-:Y:S01]  /*24c0*/  FMUL R14, R10.reuse, R27 ;  /* 0x0000001b0a0e7220 */ /* 0x048fe20000400000 */
[----:B----4-:R-:W-:-:S02]  /*24d0*/  FMUL R10, R10, R31 ;  /* 0x0000001f0a0a7220 */ /* 0x010fc40000400000 */
[C---:B-----5:R-:W-:Y:S01]  /*24e0*/  FFMA R4, R2.reuse, R19, R23 ;  /* 0x0000001302047223 */ /* 0x060fe20000000017 */
[C---:B------:R-:W-:Y:S01]  /*24f0*/  FFMA R14, R2.reuse, R25, R14 ;  /* 0x00000019020e7223 */ /* 0x040fe2000000000e */
[----:B------:R-:W-:Y:S02]  /*2500*/  FFMA R10, R2, R29, R10 ;  /* 0x0000001d020a7223 */ /* 0x000fe4000000000a */
[C---:B------:R-:W-:Y:S01]  /*2510*/  FFMA R5, R9.reuse, R18, R4 ;  /* 0x0000001209057223 */ /* 0x040fe20000000004 */
[C---:B------:R-:W-:Y:S01]  /*2520*/  FFMA R21, R9.reuse, R21, R14 ;  /* 0x0000001509157223 */ /* 0x040fe2000000000e */
[----:B------:R-:W-:Y:S02]  /*2530*/  FFMA R33, R9, R33, R10 ;  /* 0x0000002109217223 */ /* 0x000fe4000000000a */
[C---:B------:R-:W-:Y:S01]  /*2540*/  FFMA R5, R12.reuse, R20, R5 ;  /* 0x000000140c057223 */ /* 0x040fe20000000005 */
[----:B------:R-:W-:-:S03]  /*2550*/  FFMA R22, R12, R22, R21 ;  /* 0x000000160c167223 */ /* 0x000fc60000000015 */
[----:B------:R-:W-:Y:S01]  /*2560*/  FFMA R6, R5, UR6, R6 ;  /* 0x0000000605067c23 */ /* 0x000fe20008000006 */
[----:B------:R-:W-:Y:S01]  /*2570*/  FFMA R33, R12, R24, R33 ;  /* 0x000000180c217223 */ /* 0x000fe20000000021 */
[----:B------:R-:W-:-:S03]  /*2580*/  FFMA R7, R22, UR6, R7 ;  /* 0x0000000616077c23 */ /* 0x000fc60008000007 */
[----:B------:R-:W-:-:S07]  /*2590*/  FFMA R8, R33, UR6, R8 ;  /* 0x0000000621087c23 */ /* 0x000fce0008000008 */
.L_x_26:
[----:B------:R-:W0:Y:S01]  /*25a0*/  LDCU UR6, c[0x0][0x3ac] ;  /* 0x00007580ff0677ac */ /* 0x000e220008000800 */
[----:B------:R-:W1:Y:S01]  /*25b0*/  LDC.64 R4, c[0x0][0x390] ;  /* 0x0000e400ff047b82 */ /* 0x000e620000000a00 */
[----:B0-----:R-:W-:-:S05]  /*25c0*/  IMAD R0, R0, UR6, R3 ;  /* 0x0000000600007c24 */ /* 0x001fca000f8e0203 */
[----:B------:R-:W-:-:S05]  /*25d0*/  SHF.L.U32 R3, R0, 0x2, RZ ;  /* 0x0000000200037819 */ /* 0x000fca00000006ff */
[----:B-1----:R-:W-:-:S04]  /*25e0*/  IMAD.WIDE R2, R3, 0x4, R4 ;  /* 0x0000000403027825 */ /* 0x002fc800078e0204 */
[----:B------:R-:W-:Y:S01]  /*25f0*/  HFMA2 R5, -RZ, RZ, 1.875, 0 ;  /* 0x3f800000ff057431 */ /* 0x000fe200000001ff */
[----:B------:R-:W-:Y:S04]  /*2600*/  STG.E desc[UR4][R2.64], R6 ;  /* 0x0000000602007986 */ /* 0x000fe8000c101904 */
[----:B------:R-:W-:Y:S04]  /*2610*/  STG.E desc[UR4][R2.64+0x4], R7 ;  /* 0x0000040702007986 */ /* 0x000fe8000c101904 */
[----:B------:R-:W-:Y:S04]  /*2620*/  STG.E desc[UR4][R2.64+0x8], R8 ;  /* 0x0000080802007986 */ /* 0x000fe8000c101904 */
[----:B------:R-:W-:Y:S01]  /*2630*/  STG.E desc[UR4][R2.64+0xc], R5 ;  /* 0x00000c0502007986 */ /* 0x000fe2000c101904 */
[----:B------:R-:W-:Y:S05]  /*2640*/  EXIT ;  /* 0x000000000000794d */ /* 0x000fea0003800000 */
        .weak           $__internal_1_$__cuda_sm20_rcp_rn_f32_slowpath
        .type           $__internal_1_$__cuda_sm20_rcp_rn_f32_slowpath,@function
        .size           $__internal_1_$__cuda_sm20_rcp_rn_f32_slowpath,($__internal_2_$__cuda_sm3x_div_rn_noftz_f32_slowpath - $__internal_1_$__cuda_sm20_rcp_rn_f32_slowpath)
$__internal_1_$__cuda_sm20_rcp_rn_f32_slowpath:
[----:B------:R-:W-:-:S04]  /*2650*/  SHF.L.U32 R4, R25, 0x1, RZ ;  /* 0x0000000119047819 */ /* 0x000fc800000006ff */
[----:B------:R-:W-:-:S04]  /*2660*/  SHF.R.U32.HI R10, RZ, 0x18, R4 ;  /* 0x00000018ff0a7819 */ /* 0x000fc80000011604 */
[----:B------:R-:W-:-:S13]  /*2670*/  ISETP.NE.U32.AND P0, PT, R10, RZ, PT ;  /* 0x000000ff0a00720c */ /* 0x000fda0003f05070 */
[----:B------:R-:W-:Y:S05]  /*2680*/  @P0 BRA `(.L_x_27) ;  /* 0x00000000002c0947 */ /* 0x000fea0003800000 */
[----:B------:R-:W-:-:S04]  /*2690*/  SHF.L.U32 R4, R25, 0x1, RZ ;  /* 0x0000000119047819 */ /* 0x000fc800000006ff */
[----:B------:R-:W-:-:S13]  /*26a0*/  ISETP.NE.AND P0, PT, R4, RZ, PT ;  /* 0x000000ff0400720c */ /* 0x000fda0003f05270 */
[----:B------:R2:W3:Y:S01]  /*26b0*/  @!P0 MUFU.RCP R4, R25 ;  /* 0x0000001900048308 */ /* 0x0004e20000001000 */
[----:B------:R-:W-:Y:S05]  /*26c0*/  @!P0 BRA `(.L_x_28) ;  /* 0x0000000000a48947 */ /* 0x000fea0003800000 */
[----:B------:R-:W-:-:S04]  /*26d0*/  FFMA R5, R25, 1.84467440737095516160e+19, RZ ;  /* 0x5f80000019057823 */ /* 0x000fc800000000ff */
[----:B---3--:R-:W0:Y:S02]  /*26e0*/  MUFU.RCP R4, R5 ;  /* 0x0000000500047308 */ /* 0x008e240000001000 */
[----:B0-----:R-:W-:-:S04]  /*26f0*/  FFMA R6, R5, R4, -1 ;  /* 0xbf80000005067423 */ /* 0x001fc80000000004 */
[----:B------:R-:W-:-:S04]  /*2700*/  FADD.FTZ R7, -R6, -RZ ;  /* 0x800000ff06077221 */ /* 0x000fc80000010100 */
[----:B------:R-:W-:-:S04]  /*2710*/  FFMA R4, R4, R7, R4 ;  /* 0x0000000704047223 */ /* 0x000fc80000000004 */
[----:B------:R-:W-:Y:S01]  /*2720*/  FFMA R4, R4, 1.84467440737095516160e+19, RZ ;  /* 0x5f80000004047823 */ /* 0x000fe200000000ff */
[----:B------:R-:W-:Y:S06]  /*2730*/  BRA `(.L_x_28) ;  /* 0x0000000000887947 */ /* 0x000fec0003800000 */
.L_x_27:
[----:B------:R-:W-:-:S04]  /*2740*/  IADD3 R11, PT, PT, R10, -0xfd, RZ ;  /* 0xffffff030a0b7810 */ /* 0x000fc80007ffe0ff */
[----:B------:R-:W-:-:S13]  /*2750*/  ISETP.GT.U32.AND P0, PT, R11, 0x1, PT ;  /* 0x000000010b00780c */ /* 0x000fda0003f04070 */
[----:B------:R-:W-:Y:S05]  /*2760*/  @P0 BRA `(.L_x_29) ;  /* 0x0000000000780947 */ /* 0x000fea0003800000 */
[----:B------:R-:W-:Y:S02]  /*2770*/  LOP3.LUT R4, R25, 0x7fffff, RZ, 0xc0, !PT ;  /* 0x007fffff19047812 */ /* 0x000fe400078ec0ff */
[----:B------:R-:W-:Y:S02]  /*2780*/  MOV R8, 0x3 ;  /* 0x0000000300087802 */ /* 0x000fe40000000f00 */
[----:B------:R-:W-:Y:S02]  /*2790*/  LOP3.LUT R4, R4, 0x3f800000, RZ, 0xfc, !PT ;  /* 0x3f80000004047812 */ /* 0x000fe400078efcff */
[----:B------:R-:W-:Y:S02]  /*27a0*/  SHF.L.U32 R8, R8, R11, RZ ;  /* 0x0000000b08087219 */ /* 0x000fe400000006ff */
[----:B------:R-:W0:Y:S02]  /*27b0*/  MUFU.RCP R5, R4 ;  /* 0x0000000400057308 */ /* 0x000e240000001000 */
[----:B0-----:R-:W-:-:S04]  /*27c0*/  FFMA R6, R4, R5, -1 ;  /* 0xbf80000004067423 */ /* 0x001fc80000000005 */
[----:B------:R-:W-:-:S04]  /*27d0*/  FADD.FTZ R6, -R6, -RZ ;  /* 0x800000ff06067221 */ /* 0x000fc80000010100 */
[CCC-:B------:R-:W-:Y:S01]  /*27e0*/  FFMA.RM R7, R5.reuse, R6.reuse, R5.reuse ;  /* 0x0000000605077223 */ /* 0x1c0fe20000004005 */
[----:B------:R-:W-:-:S04]  /*27f0*/  FFMA.RP R6, R5, R6, R5 ;  /* 0x0000000605067223 */ /* 0x000fc80000008005 */
[C---:B------:R-:W-:Y:S02]  /*2800*/  LOP3.LUT R5, R7.reuse, 0x7fffff, RZ, 0xc0, !PT ;  /* 0x007fffff07057812 */ /* 0x040fe400078ec0ff */
[----:B------:R-:W-:Y:S02]  /*2810*/  FSETP.NEU.FTZ.AND P0, PT, R7, R6, PT ;  /* 0x000000060700720b */ /* 0x000fe40003f1d000 */
[----:B------:R-:W-:Y:S02]  /*2820*/  LOP3.LUT R5, R5, 0x800000, RZ, 0xfc, !PT ;  /* 0x0080000005057812 */ /* 0x000fe400078efcff */
[----:B------:R-:W-:Y:S02]  /*2830*/  SEL R6, RZ, 0xffffffff, !P0 ;  /* 0xffffffffff067807 */ /* 0x000fe40004000000 */
[----:B------:R-:W-:Y:S02]  /*2840*/  LOP3.LUT R8, R8, R5, RZ, 0xc0, !PT ;  /* 0x0000000508087212 */ /* 0x000fe400078ec0ff */
[----:B------:R-:W-:-:S02]  /*2850*/  IADD3 R6, PT, PT, -R6, RZ, RZ ;  /* 0x000000ff06067210 */ /* 0x000fc40007ffe1ff */
[-C--:B------:R-:W-:Y:S02]  /*2860*/  SHF.R.U32.HI R8, RZ, R11.reuse, R8 ;  /* 0x0000000bff087219 */ /* 0x080fe40000011608 */
[----:B------:R-:W-:Y:S02]  /*2870*/  LOP3.LUT P1, RZ, R6, R11, R5, 0xf8, !PT ;  /* 0x0000000b06ff7212 */ /* 0x000fe4000782f805 */
[C---:B------:R-:W-:Y:S02]  /*2880*/  LOP3.LUT P0, RZ, R8.reuse, 0x1, RZ, 0xc0, !PT ;  /* 0x0000000108ff7812 */ /* 0x040fe4000780c0ff */
[----:B------:R-:W-:-:S04]  /*2890*/  LOP3.LUT P2, RZ, R8, 0x2, RZ, 0xc0, !PT ;  /* 0x0000000208ff7812 */ /* 0x000fc8000784c0ff */
[----:B------:R-:W-:Y:S02]  /*28a0*/  PLOP3.LUT P0, PT, P0, P1, P2, 0xe0, 0x0 ;  /* 0x000000000000781c */ /* 0x000fe40000703c20 */
[----:B------:R-:W-:Y:S02]  /*28b0*/  LOP3.LUT P1, RZ, R25, 0x7fffff, RZ, 0xc0, !PT ;  /* 0x007fffff19ff7812 */ /* 0x000fe4000782c0ff */
[----:B------:R-:W-:-:S04]  /*28c0*/  SEL R4, RZ, 0x1, !P0 ;  /* 0x00000001ff047807 */ /* 0x000fc80004000000 */
[----:B------:R-:W-:-:S04]  /*28d0*/  IADD3 R4, PT, PT, -R4, RZ, RZ ;  /* 0x000000ff04047210 */ /* 0x000fc80007ffe1ff */
[----:B------:R-:W-:Y:S02]  /*28e0*/  ISETP.GE.AND P0, PT, R4, RZ, PT ;  /* 0x000000ff0400720c */ /* 0x000fe40003f06270 */
[----:B------:R-:W-:-:S04]  /*28f0*/  IADD3 R4, PT, PT, R10, -0xfc, RZ ;  /* 0xffffff040a047810 */ /* 0x000fc80007ffe0ff */
[----:B------:R-:W-:-:S07]  /*2900*/  SHF.R.U32.HI R4, RZ, R4, R5 ;  /* 0x00000004ff047219 */ /* 0x000fce0000011605 */
[----:B------:R-:W-:-:S04]  /*2910*/  @!P0 IADD3 R4, PT, PT, R4, 0x1, RZ ;  /* 0x0000000104048810 */ /* 0x000fc80007ffe0ff */
[----:B------:R-:W-:-:S04]  /*2920*/  @!P1 SHF.L.U32 R4, R4, 0x1, RZ ;  /* 0x0000000104049819 */ /* 0x000fc800000006ff */
[----:B------:R-:W-:Y:S01]  /*2930*/  LOP3.LUT R4, R4, 0x80000000, R25, 0xf8, !PT ;  /* 0x8000000004047812 */ /* 0x000fe200078ef819 */
[----:B------:R-:W-:Y:S06]  /*2940*/  BRA `(.L_x_28) ;  /* 0x0000000000047947 */ /* 0x000fec0003800000 */
.L_x_29:
[----:B------:R0:W1:Y:S02]  /*2950*/  MUFU.RCP R4, R25 ;  /* 0x0000001900047308 */ /* 0x0000640000001000 */
.L_x_28:
[----:B------:R-:W-:Y:S01]  /*2960*/  HFMA2 R5, -RZ, RZ, 0, 0 ;  /* 0x00000000ff057431 */ /* 0x000fe200000001ff */
[----:B-1-3--:R-:W-:Y:S02]  /*2970*/  MOV R15, R4 ;  /* 0x00000004000f7202 */ /* 0x00afe40000000f00 */
[----:B------:R-:W-:-:S04]  /*2980*/  MOV R4, R9 ;  /* 0x0000000900047202 */ /* 0x000fc80000000f00 */
[----:B0-2---:R-:W-:Y:S05]  /*2990*/  RET.REL.NODEC R4 `(UpsampleKernel) ;  /* 0xffffffd404987950 */ /* 0x005fea0003c3ffff */
        .weak           $__internal_2_$__cuda_sm3x_div_rn_noftz_f32_slowpath
        .type           $__internal_2_$__cuda_sm3x_div_rn_noftz_f32_slowpath,@function
        .size           $__internal_2_$__cuda_sm3x_div_rn_noftz_f32_slowpath,(.L_x_166 - $__internal_2_$__cuda_sm3x_div_rn_noftz_f32_slowpath)
$__internal_2_$__cuda_sm3x_div_rn_noftz_f32_slowpath:
        /* <DEDUP_REMOVED lines=34> */
.L_x_31:
[----:B------:R-:W-:Y:S01]  /*2bc0*/  LEA R8, R12, 0xc0800000, 0x17 ;  /* 0xc08000000c087811 */ /* 0x000fe200078eb8ff */
[----:B------:R-:W-:Y:S03]  /*2bd0*/  BSSY.RECONVERGENT B2, `(.L_x_36) ;  /* 0x0000036000027945 */ /* 0x000fe60003800200 */
[----:B------:R-:W-:Y:S02]  /*2be0*/  IADD3 R8, PT, PT, -R8, R5, RZ ;  /* 0x0000000508087210 */ /* 0x000fe40007ffe1ff */
[----:B------:R-:W-:Y:S02]  /*2bf0*/  IADD3 R5, PT, PT, R10, -0x7f, RZ ;  /* 0xffffff810a057810 */ /* 0x000fe40007ffe0ff */
[----:B------:R-:W0:Y:S01]  /*2c00*/  MUFU.RCP R7, R8 ;  /* 0x0000000800077308 */ /* 0x000e220000001000 */
[----:B------:R-:W-:Y:S02]  /*2c10*/  FADD.FTZ R9, -R8, -RZ ;  /* 0x800000ff08097221 */ /* 0x000fe40000010100 */
[C---:B------:R-:W-:Y:S01]  /*2c20*/  IMAD R4, R5.reuse, -0x800000, R4 ;  /* 0xff80000005047824 */ /* 0x040fe200078e0204 */
        /* <DEDUP_REMOVED lines=22> */
[-CC-:B------:R-:W-:Y:S01]  /*2d90*/  FFMA.RZ R4, R14, R10.reuse, R13.reuse ;  /* 0x0000000a0e047223 */ /* 0x180fe2000000c00d */
[----:B------:R-:W-:Y:S01]  /*2da0*/  IADD3 R9, PT, PT, R8, 0x20, RZ ;  /* 0x0000002008097810 */ /* 0x000fe20007ffe0ff */
[-CC-:B------:R-:W-:Y:S01]  /*2db0*/  FFMA.RM R5, R14, R10.reuse, R13.reuse ;  /* 0x0000000a0e057223 */ /* 0x180fe2000000400d */
[----:B------:R-:W-:Y:S02]  /*2dc0*/  ISETP.NE.AND P2, PT, R8, RZ, PT ;  /* 0x000000ff0800720c */ /* 0x000fe40003f45270 */
[----:B------:R-:W-:Y:S01]  /*2dd0*/  LOP3.LUT R6, R4, 0x7fffff, RZ, 0xc0, !PT ;  /* 0x007fffff04067812 */ /* 0x000fe200078ec0ff */
[----:B------:R-:W-:Y:S01]  /*2de0*/  FFMA.RP R4, R14, R10, R13 ;  /* 0x0000000a0e047223 */ /* 0x000fe2000000800d */
[----:B------:R-:W-:Y:S02]  /*2df0*/  ISETP.NE.AND P1, PT, R8, RZ, PT ;  /* 0x000000ff0800720c */ /* 0x000fe40003f25270 */
[----:B------:R-:W-:Y:S02]  /*2e00*/  LOP3.LUT R6, R6, 0x800000, RZ, 0xfc, !PT ;  /* 0x0080000006067812 */ /* 0x000fe400078efcff */
[----:B------:R-:W-:-:S02]  /*2e10*/  IADD3 R8, PT, PT, -R8, RZ, RZ ;  /* 0x000000ff08087210 */ /* 0x000fc40007ffe1ff */
[----:B------:R-:W-:Y:S02]  /*2e20*/  SHF.L.U32 R9, R6, R9, RZ ;  /* 0x0000000906097219 */ /* 0x000fe400000006ff */
[----:B------:R-:W-:Y:S02]  /*2e30*/  FSETP.NEU.FTZ.AND P0, PT, R4, R5, PT ;  /* 0x000000050400720b */ /* 0x000fe40003f1d000 */
[----:B------:R-:W-:Y:S02]  /*2e40*/  SEL R5, R8, RZ, P2 ;  /* 0x000000ff08057207 */ /* 0x000fe40001000000 */
[----:B------:R-:W-:Y:S02]  /*2e50*/  ISETP.NE.AND P1, PT, R9, RZ, P1 ;  /* 0x000000ff0900720c */ /* 0x000fe40000f25270 */
[----:B------:R-:W-:Y:S02]  /*2e60*/  SHF.R.U32.HI R5, RZ, R5, R6 ;  /* 0x00000005ff057219 */ /* 0x000fe40000011606 */
[----:B------:R-:W-:-:S02]  /*2e70*/  PLOP3.LUT P0, PT, P0, P1, PT, 0xf8, 0x8f ;  /* 0x00000000008f781c */ /* 0x000fc40000703f70 */
[----:B------:R-:W-:Y:S02]  /*2e80*/  SHF.R.U32.HI R9, RZ, 0x1, R5 ;  /* 0x00000001ff097819 */ /* 0x000fe40000011605 */
[----:B------:R-:W-:-:S04]  /*2e90*/  SEL R4, RZ, 0x1, !P0 ;  /* 0x00000001ff047807 */ /* 0x000fc80004000000 */
[----:B------:R-:W-:-:S04]  /*2ea0*/  LOP3.LUT R4, R4, 0x1, R9, 0xf8, !PT ;  /* 0x0000000104047812 */ /* 0x000fc800078ef809 */
[----:B------:R-:W-:-:S04]  /*2eb0*/  LOP3.LUT R4, R4, R5, RZ, 0xc0, !PT ;  /* 0x0000000504047212 */ /* 0x000fc800078ec0ff */
[----:B------:R-:W-:-:S04]  /*2ec0*/  IADD3 R4, PT, PT, R9, R4, RZ ;  /* 0x0000000409047210 */ /* 0x000fc80007ffe0ff */
[----:B------:R-:W-:Y:S01]  /*2ed0*/  LOP3.LUT R7, R4, R7, RZ, 0xfc, !PT ;  /* 0x0000000704077212 */ /* 0x000fe200078efcff */
[----:B------:R-:W-:Y:S06]  /*2ee0*/  BRA `(.L_x_39) ;  /* 0x0000000000107947 */ /* 0x000fec0003800000 */
.L_x_38:
[----:B------:R-:W-:-:S04]  /*2ef0*/  LOP3.LUT R7, R7, 0x80000000, RZ, 0xc0, !PT ;  /* 0x8000000007077812 */ /* 0x000fc800078ec0ff */
[----:B------:R-:W-:Y:S01]  /*2f00*/  LOP3.LUT R7, R7, 0x7f800000, RZ, 0xfc, !PT ;  /* 0x7f80000007077812 */ /* 0x000fe200078efcff */
[----:B------:R-:W-:Y:S06]  /*2f10*/  BRA `(.L_x_39) ;  /* 0x0000000000047947 */ /* 0x000fec0003800000 */
.L_x_37:
[----:B------:R-:W-:-:S07]  /*2f20*/  LEA R7, R5, R7, 0x17 ;  /* 0x0000000705077211 */ /* 0x000fce00078eb8ff */
.L_x_39:
[----:B------:R-:W-:Y:S05]  /*2f30*/  BSYNC.RECONVERGENT B2 ;  /* 0x0000000000027941 */ /* 0x000fea0003800200 */
.L_x_36:
[----:B------:R-:W-:Y:S05]  /*2f40*/  BRA `(.L_x_40) ;  /* 0x0000000000207947 */ /* 0x000fea0003800000 */
.L_x_35:
[----:B------:R-:W-:-:S04]  /*2f50*/  LOP3.LUT R4, R5, 0x80000000, R4, 0x48, !PT ;  /* 0x8000000005047812 */ /* 0x000fc800078e4804 */
[----:B------:R-:W-:Y:S01]  /*2f60*/  LOP3.LUT R7, R4, 0x7f800000, RZ, 0xfc, !PT ;  /* 0x7f80000004077812 */ /* 0x000fe200078efcff */
[----:B------:R-:W-:Y:S06]  /*2f70*/  BRA `(.L_x_40) ;  /* 0x0000000000147947 */ /* 0x000fec0003800000 */
.L_x_34:
[----:B------:R-:W-:Y:S01]  /*2f80*/  LOP3.LUT R7, R5, 0x80000000, R4, 0x48, !PT ;  /* 0x8000000005077812 */ /* 0x000fe200078e4804 */
[----:B------:R-:W-:Y:S06]  /*2f90*/  BRA `(.L_x_40) ;  /* 0x00000000000c7947 */ /* 0x000fec0003800000 */
.L_x_33:
[----:B------:R-:W0:Y:S01]  /*2fa0*/  MUFU.RSQ R7, -QNAN ;  /* 0xffc0000000077908 */ /* 0x000e220000001400 */
[----:B------:R-:W-:Y:S05]  /*2fb0*/  BRA `(.L_x_40) ;  /* 0x0000000000047947 */ /* 0x000fea0003800000 */
.L_x_32:
[----:B------:R-:W-:-:S07]  /*2fc0*/  FADD.FTZ R7, R4, R5 ;  /* 0x0000000504077221 */ /* 0x000fce0000010000 */
.L_x_40:
[----:B------:R-:W-:Y:S05]  /*2fd0*/  BSYNC.RECONVERGENT B1 ;  /* 0x0000000000017941 */ /* 0x000fea0003800200 */
.L_x_30:
[----:B------:R-:W-:Y:S01]  /*2fe0*/  HFMA2 R5, -RZ, RZ, 0, 0 ;  /* 0x00000000ff057431 */ /* 0x000fe200000001ff */
[----:B------:R-:W-:-:S04]  /*2ff0*/  MOV R4, R11 ;  /* 0x0000000b00047202 */ /* 0x000fc80000000f00 */
[----:B0-----:R-:W-:Y:S05]  /*3000*/  RET.REL.NODEC R4 `(UpsampleKernel) ;  /* 0xffffffcc04fc7950 */ /* 0x001fea0003c3ffff */
.L_x_41:
        /* <DEDUP_REMOVED lines=15> */
.L_x_166:


//--------------------- .text.DownsampleKernel    --------------------------
	.section	.text.DownsampleKernel,"ax",@progbits
	.align	128
        .global         DownsampleKernel
        .type           DownsampleKernel,@function
        .size           DownsampleKernel,(.L_x_168 - DownsampleKernel)
        .other          DownsampleKernel,@"STO_CUDA_ENTRY STV_DEFAULT"
DownsampleKernel:
.text.DownsampleKernel:
        /* <DEDUP_REMOVED lines=27> */
[----:B------:R-:W-:Y:S05]  /*01b0*/  CALL.REL.NOINC `($__internal_4_$__cuda_sm3x_div_rn_noftz_f32_slowpath) ;  /* 0x0000001400fc7944 */ /* 0x000fea0003c00000 */
[----:B------:R-:W-:-:S07]  /*01c0*/  MOV R4, R9 ;  /* 0x0000000900047202 */ /* 0x000fce0000000f00 */
.L_x_43:
[----:B------:R-:W-:Y:S05]  /*01d0*/  BSYNC.RECONVERGENT B0 ;  /* 0x0000000000007941 */ /* 0x000fea0003800200 */
.L_x_42:
        /* <DEDUP_REMOVED lines=16> */
.L_x_45:
[----:B------:R-:W-:Y:S05]  /*02e0*/  BSYNC.RECONVERGENT B0 ;  /* 0x0000000000007941 */ /* 0x000fea0003800200 */
.L_x_44:
        /* <DEDUP_REMOVED lines=8> */
[----:B------:R-:W-:Y:S05]  /*0370*/  CALL.REL.NOINC `($__internal_3_$__cuda_sm20_rcp_rn_f32_slowpath) ;  /* 0x0000001000c07944 */ /* 0x000fea0003c00000 */
[----:B------:R-:W-:Y:S01]  /*0380*/  MOV R5, R0 ;  /* 0x0000000000057202 */ /* 0x000fe20000000f00 */
[----:B------:R-:W-:Y:S06]  /*0390*/  BRA `(.L_x_47) ;  /* 0x0000000000107947 */ /* 0x000fec0003800000 */
.L_x_46:
[----:B------:R-:W0:Y:S02]  /*03a0*/  MUFU.RCP R0, R19 ;  /* 0x0000001300007308 */ /* 0x000e240000001000 */
[----:B0-----:R-:W-:-:S04]  /*03b0*/  FFMA R2, R19, R0, -1 ;  /* 0xbf80000013027423 */ /* 0x001fc80000000000 */
[----:B------:R-:W-:-:S04]  /*03c0*/  FADD.FTZ R5, -R2, -RZ ;  /* 0x800000ff02057221 */ /* 0x000fc80000010100 */
[----:B------:R-:W-:-:S07]  /*03d0*/  FFMA R5, R0, R5, R0 ;  /* 0x0000000500057223 */ /* 0x000fce0000000000 */
.L_x_47:
        /* <DEDUP_REMOVED lines=8> */
[----:B------:R-:W-:Y:S05]  /*0460*/  CALL.REL.NOINC `($__internal_3_$__cuda_sm20_rcp_rn_f32_slowpath) ;  /* 0x0000001000847944 */ /* 0x000fea0003c00000 */
[----:B------:R-:W-:Y:S01]  /*0470*/  MOV R27, R0 ;  /* 0x00000000001b7202 */ /* 0x000fe20000000f00 */
[----:B------:R-:W-:Y:S06]  /*0480*/  BRA `(.L_x_49) ;  /* 0x0000000000107947 */ /* 0x000fec0003800000 */
.L_x_48:
[----:B------:R-:W0:Y:S02]  /*0490*/  MUFU.RCP R27, R2 ;  /* 0x00000002001b7308 */ /* 0x000e240000001000 */
[----:B0-----:R-:W-:-:S04]  /*04a0*/  FFMA R0, R2, R27, -1 ;  /* 0xbf80000002007423 */ /* 0x001fc8000000001b */
[----:B------:R-:W-:-:S04]  /*04b0*/  FADD.FTZ R0, -R0, -RZ ;  /* 0x800000ff00007221 */ /* 0x000fc80000010100 */
[----:B------:R-:W-:-:S07]  /*04c0*/  FFMA R27, R27, R0, R27 ;  /* 0x000000001b1b7223 */ /* 0x000fce000000001b */
.L_x_49:
[----:B------:R-:W0:Y:S01]  /*04d0*/  LDC R33, c[0x0][0x3a8] ;  /* 0x0000ea00ff217b82 */ /* 0x000e220000000800 */
[----:B------:R-:W1:Y:S07]  /*04e0*/  LDCU UR6, c[0x0][0x398] ;  /* 0x00007300ff0677ac */ /* 0x000e6e0008000800 */
[----:B------:R-:W2:Y:S08]  /*04f0*/  LDC.64 R10, c[0x0][0x390] ;  /* 0x0000e400ff0a7b82 */ /* 0x000eb00000000a00 */
[----:B------:R-:W3:Y:S01]  /*0500*/  LDC.64 R20, c[0x0][0x380] ;  /* 0x0000e000ff147b82 */ /* 0x000ee20000000a00 */
[----:B0-----:R-:W-:-:S04]  /*0510*/  FADD R33, R33, 0.5 ;  /* 0x3f00000021217421 */ /* 0x001fc80000000000 */
[C---:B------:R-:W-:Y:S01]  /*0520*/  FFMA.SAT R22, R33.reuse, -R5, R4 ;  /* 0x8000000521167223 */ /* 0x040fe20000002004 */
[----:B------:R-:W-:-:S03]  /*0530*/  FFMA.SAT R23, R33, -R27, R6 ;  /* 0x8000001b21177223 */ /* 0x000fc60000002006 */
[----:B------:R-:W-:Y:S01]  /*0540*/  FFMA R22, R19, R22, -0.5 ;  /* 0xbf00000013167423 */ /* 0x000fe20000000016 */
[----:B------:R-:W-:Y:S01]  /*0550*/  FFMA R23, R2, R23, -0.5 ;  /* 0xbf00000002177423 */ /* 0x000fe20000000017 */
[----:B--2---:R-:W-:Y:S02]  /*0560*/  IADD3 R18, PT, PT, R10, -0x1, RZ ;  /* 0xffffffff0a127810 */ /* 0x004fe40007ffe0ff */
[----:B------:R-:W0:Y:S01]  /*0570*/  F2I.FLOOR.NTZ R3, R22 ;  /* 0x0000001600037305 */ /* 0x000e220000207100 */
[----:B------:R-:W-:-:S07]  /*0580*/  IADD3 R9, PT, PT, R11, -0x1, RZ ;  /* 0xffffffff0b097810 */ /* 0x000fce0007ffe0ff */
[----:B------:R-:W2:Y:S01]  /*0590*/  F2I.FLOOR.NTZ R0, R23 ;  /* 0x0000001700007305 */ /* 0x000ea20000207100 */
[C---:B0-----:R-:W-:Y:S02]  /*05a0*/  VIADDMNMX.RELU R26, R3.reuse, 0x1, R18, PT ;  /* 0x00000001031a7846 */ /* 0x041fe40003801112 */
[----:B------:R-:W-:Y:S02]  /*05b0*/  VIMNMX.RELU R28, PT, PT, R3, R18, PT ;  /* 0x00000012031c7248 */ /* 0x000fe40003fe1100 */
[----:B--2---:R-:W-:-:S05]  /*05c0*/  VIMNMX.RELU R37, PT, PT, R0, R9, PT ;  /* 0x0000000900257248 */ /* 0x004fca0003fe1100 */
[----:B-1----:R-:W-:-:S05]  /*05d0*/  IMAD R10, R37, UR6, R26 ;  /* 0x00000006250a7c24 */ /* 0x002fca000f8e021a */
[----:B------:R-:W-:Y:S01]  /*05e0*/  SHF.L.U32 R25, R10, 0x2, RZ ;  /* 0x000000020a197819 */ /* 0x000fe200000006ff */
[----:B------:R-:W-:-:S04]  /*05f0*/  IMAD R10, R37, UR6, R28 ;  /* 0x00000006250a7c24 */ /* 0x000fc8000f8e021c */
[----:B---3--:R-:W-:Y:S01]  /*0600*/  IMAD.WIDE R24, R25, 0x4, R20 ;  /* 0x0000000419187825 */ /* 0x008fe200078e0214 */
[----:B------:R-:W-:-:S04]  /*0610*/  SHF.L.U32 R15, R10, 0x2, RZ ;  /* 0x000000020a0f7819 */ /* 0x000fc800000006ff */
[----:B------:R-:W2:Y:S01]  /*0620*/  LDG.E.CONSTANT R12, desc[UR4][R24.64+0x4] ;  /* 0x00000404180c7981 */ /* 0x000ea2000c1e9900 */
[----:B------:R-:W-:-:S03]  /*0630*/  IMAD.WIDE R14, R15, 0x4, R20 ;  /* 0x000000040f0e7825 */ /* 0x000fc600078e0214 */
[----:B------:R-:W3:Y:S04]  /*0640*/  LDG.E.CONSTANT R31, desc[UR4][R24.64] ;  /* 0x00000004181f7981 */ /* 0x000ee8000c1e9900 */
[----:B------:R0:W4:Y:S04]  /*0650*/  LDG.E.CONSTANT R34, desc[UR4][R24.64+0x8] ;  /* 0x0000080418227981 */ /* 0x000128000c1e9900 */
[----:B------:R-:W5:Y:S01]  /*0660*/  LDG.E.CONSTANT R32, desc[UR4][R14.64] ;  /* 0x000000040e207981 */ /* 0x000f62000c1e9900 */
[----:B------:R-:W-:-:S03]  /*0670*/  VIADDMNMX.RELU R13, R0, 0x1, R9, PT ;  /* 0x00000001000d7846 */ /* 0x000fc60003801109 */
[----:B------:R-:W5:Y:S02]  /*0680*/  LDG.E.CONSTANT R16, desc[UR4][R14.64+0x4] ;  /* 0x000004040e107981 */ /* 0x000f64000c1e9900 */
[C---:B------:R-:W-:Y:S02]  /*0690*/  IMAD R10, R13.reuse, UR6, R28 ;  /* 0x000000060d0a7c24 */ /* 0x040fe4000f8e021c */
[----:B------:R-:W-:Y:S01]  /*06a0*/  IMAD R17, R13, UR6, R26 ;  /* 0x000000060d117c24 */ /* 0x000fe2000f8e021a */
[----:B------:R3:W5:Y:S02]  /*06b0*/  LDG.E.CONSTANT R29, desc[UR4][R14.64+0x8] ;  /* 0x000008040e1d7981 */ /* 0x000764000c1e9900 */
[----:B------:R-:W-:Y:S02]  /*06c0*/  SHF.L.U32 R11, R10, 0x2, RZ ;  /* 0x000000020a0b7819 */ /* 0x000fe400000006ff */
[----:B------:R-:W-:Y:S02]  /*06d0*/  I2FP.F32.S32 R0, R0 ;  /* 0x0000000000007245 */ /* 0x000fe40000201400 */
[----:B0-----:R-:W-:Y:S01]  /*06e0*/  SHF.L.U32 R25, R17, 0x2, RZ ;  /* 0x0000000211197819 */ /* 0x001fe200000006ff */
[----:B------:R-:W-:-:S04]  /*06f0*/  IMAD.WIDE R10, R11, 0x4, R20 ;  /* 0x000000040b0a7825 */ /* 0x000fc800078e0214 */
[----:B------:R-:W-:Y:S01]  /*0700*/  FADD R23, R23, -R0 ;  /* 0x8000000017177221 */ /* 0x000fe20000000000 */
[----:B------:R-:W-:Y:S01]  /*0710*/  IMAD.WIDE R24, R25, 0x4, R20 ;  /* 0x0000000419187825 */ /* 0x000fe200078e0214 */
[----:B------:R-:W5:Y:S04]  /*0720*/  LDG.E.CONSTANT R17, desc[UR4][R10.64+0x8] ;  /* 0x000008040a117981 */ /* 0x000f68000c1e9900 */
[----:B------:R-:W5:Y:S01]  /*0730*/  LDG.E.CONSTANT R0, desc[UR4][R10.64] ;  /* 0x000000040a007981 */ /* 0x000f62000c1e9900 */
[----:B------:R-:W-:-:S03]  /*0740*/  I2FP.F32.S32 R3, R3 ;  /* 0x0000000300037245 */ /* 0x000fc60000201400 */
[----:B------:R-:W5:Y:S02]  /*0750*/  LDG.E.CONSTANT R15, desc[UR4][R24.64] ;  /* 0x00000004180f7981 */ /* 0x000f64000c1e9900 */
[----:B------:R-:W-:Y:S01]  /*0760*/  FADD R22, R22, -R3 ;  /* 0x8000000316167221 */ /* 0x000fe20000000000 */
[----:B------:R-:W-:Y:S01]  /*0770*/  FADD R3, -R23, 1 ;  /* 0x3f80000017037421 */ /* 0x000fe20000000100 */
[----:B------:R5:W5:Y:S03]  /*0780*/  LDG.E.CONSTANT R30, desc[UR4][R10.64+0x4] ;  /* 0x000004040a1e7981 */ /* 0x000b66000c1e9900 */
[----:B------:R-:W-:-:S04]  /*0790*/  FMUL R36, R22, R3 ;  /* 0x0000000316247220 */ /* 0x000fc80000400000 */
[----:B--2---:R-:W-:Y:S01]  /*07a0*/  FMUL R35, R36, R12 ;  /* 0x0000000c24237220 */ /* 0x004fe20000400000 */
[----:B------:R-:W-:Y:S01]  /*07b0*/  FADD R12, -R22, 1 ;  /* 0x3f800000160c7421 */ /* 0x000fe20000000100 */
[----:B---3--:R-:W-:-:S03]  /*07c0*/  FMUL R14, R36, R31 ;  /* 0x0000001f240e7220 */ /* 0x008fc60000400000 */
[----:B------:R-:W-:Y:S01]  /*07d0*/  FMUL R31, R12, R3 ;  /* 0x000000030c1f7220 */ /* 0x000fe20000400000 */
[----:B----4-:R-:W-:Y:S02]  /*07e0*/  FMUL R36, R36, R34 ;  /* 0x0000002224247220 */ /* 0x010fe40000400000 */
[----:B------:R-:W2:Y:S01]  /*07f0*/  LDG.E.CONSTANT R34, desc[UR4][R24.64+0x4] ;  /* 0x0000040418227981 */ /* 0x000ea2000c1e9900 */
[----:B-----5:R-:W-:-:S03]  /*0800*/  FFMA R11, R31, R32, R14 ;  /* 0x000000201f0b7223 */ /* 0x020fc6000000000e */
[----:B------:R0:W3:Y:S01]  /*0810*/  LDG.E.CONSTANT R32, desc[UR4][R24.64+0x8] ;  /* 0x0000080418207981 */ /* 0x0000e2000c1e9900 */
[----:B------:R-:W-:Y:S01]  /*0820*/  FFMA.SAT R14, R33, R5, R4 ;  /* 0x00000005210e7223 */ /* 0x000fe20000002004 */
[----:B------:R-:W-:-:S03]  /*0830*/  FFMA R5, R31, R16, R35 ;  /* 0x000000101f057223 */ /* 0x000fc60000000023 */
[----:B------:R-:W-:-:S04]  /*0840*/  FFMA R14, R19, R14, -0.5 ;  /* 0xbf000000130e7423 */ /* 0x000fc8000000000e */
[----:B------:R-:W1:Y:S01]  /*0850*/  F2I.FLOOR.NTZ R35, R14 ;  /* 0x0000000e00237305 */ /* 0x000e620000207100 */
[----:B------:R-:W-:Y:S01]  /*0860*/  FFMA R36, R31, R29, R36 ;  /* 0x0000001d1f247223 */ /* 0x000fe20000000024 */
[----:B------:R-:W-:-:S04]  /*0870*/  FMUL R29, R23, R12 ;  /* 0x0000000c171d7220 */ /* 0x000fc80000400000 */
[----:B------:R-:W-:Y:S01]  /*0880*/  FFMA R17, R29, R17, R36 ;  /* 0x000000111d117223 */ /* 0x000fe20000000024 */
[----:B-1----:R-:W-:Y:S01]  /*0890*/  VIADDMNMX.RELU R16, R35, 0x1, R18, PT ;  /* 0x0000000123107846 */ /* 0x002fe20003801112 */
[----:B------:R-:W-:Y:S01]  /*08a0*/  FFMA R0, R29, R0, R11 ;  /* 0x000000001d007223 */ /* 0x000fe2000000000b */
[----:B------:R-:W-:-:S03]  /*08b0*/  FMUL R36, R22, R23 ;  /* 0x0000001716247220 */ /* 0x000fc60000400000 */
[----:B------:R-:W-:Y:S02]  /*08c0*/  IMAD R10, R37, UR6, R16 ;  /* 0x00000006250a7c24 */ /* 0x000fe4000f8e0210 */
[----:B------:R-:W-:Y:S01]  /*08d0*/  FFMA R15, R36, R15, R0 ;  /* 0x0000000f240f7223 */ /* 0x000fe20000000000 */
[----:B------:R-:W-:Y:S02]  /*08e0*/  VIMNMX.RELU R0, PT, PT, R35, R18, PT ;  /* 0x0000001223007248 */ /* 0x000fe40003fe1100 */
[----:B------:R-:W-:-:S03]  /*08f0*/  SHF.L.U32 R31, R10, 0x2, RZ ;  /* 0x000000020a1f7819 */ /* 0x000fc600000006ff */
[----:B------:R-:W-:Y:S02]  /*0900*/  IMAD R37, R37, UR6, R0 ;  /* 0x0000000625257c24 */ /* 0x000fe4000f8e0200 */
[----:B------:R-:W-:-:S04]  /*0910*/  IMAD.WIDE R10, R31, 0x4, R20 ;  /* 0x000000041f0a7825 */ /* 0x000fc800078e0214 */
[----:B------:R-:W-:Y:S01]  /*0920*/  FFMA R30, R29, R30, R5 ;  /* 0x0000001e1d1e7223 */ /* 0x000fe20000000005 */
[----:B0-----:R-:W-:Y:S01]  /*0930*/  SHF.L.U32 R25, R37, 0x2, RZ ;  /* 0x0000000225197819 */ /* 0x001fe200000006ff */
[----:B------:R-:W4:Y:S04]  /*0940*/  LDG.E.CONSTANT R5, desc[UR4][R10.64] ;  /* 0x000000040a057981 */ /* 0x000f28000c1e9900 */
[----:B------:R-:W5:Y:S04]  /*0950*/  LDG.E.CONSTANT R29, desc[UR4][R10.64+0x4] ;  /* 0x000004040a1d7981 */ /* 0x000f68000c1e9900 */
[----:B------:R0:W5:Y:S01]  /*0960*/  LDG.E.CONSTANT R31, desc[UR4][R10.64+0x8] ;  /* 0x000008040a1f7981 */ /* 0x000162000c1e9900 */
[----:B------:R-:W-:-:S05]  /*0970*/  IMAD.WIDE R24, R25, 0x4, R20 ;  /* 0x0000000419187825 */ /* 0x000fca00078e0214 */
[----:B------:R-:W5:Y:S01]  /*0980*/  LDG.E.CONSTANT R37, desc[UR4][R24.64+0x4] ;  /* 0x0000040418257981 */ /* 0x000f62000c1e9900 */
[----:B--2---:R-:W-:-:S03]  /*0990*/  FFMA R34, R36, R34, R30 ;  /* 0x0000002224227223 */ /* 0x004fc6000000001e */
[----:B------:R-:W2:Y:S01]  /*09a0*/  LDG.E.CONSTANT R30, desc[UR4][R24.64] ;  /* 0x00000004181e7981 */ /* 0x000ea2000c1e9900 */
[----:B---3--:R-:W-:-:S03]  /*09b0*/  FFMA R32, R36, R32, R17 ;  /* 0x0000002024207223 */ /* 0x008fc60000000011 */
[----:B------:R1:W3:Y:S01]  /*09c0*/  LDG.E.CONSTANT R17, desc[UR4][R24.64+0x8] ;  /* 0x0000080418117981 */ /* 0x0002e2000c1e9900 */
[----:B0-----:R-:W-:Y:S01]  /*09d0*/  IMAD R10, R13, UR6, R0 ;  /* 0x000000060d0a7c24 */ /* 0x001fe2000f8e0200 */
[----:B------:R-:W-:-:S04]  /*09e0*/  I2FP.F32.S32 R35, R35 ;  /* 0x0000002300237245 */ /* 0x000fc80000201400 */
[----:B------:R-:W-:Y:S01]  /*09f0*/  SHF.L.U32 R11, R10, 0x2, RZ ;  /* 0x000000020a0b7819 */ /* 0x000fe200000006ff */
[----:B------:R-:W-:-:S04]  /*0a00*/  FADD R14, R14, -R35 ;  /* 0x800000230e0e7221 */ /* 0x000fc80000000000 */
[----:B------:R-:W-:-:S05]  /*0a10*/  IMAD.WIDE R10, R11, 0x4, R20 ;  /* 0x000000040b0a7825 */ /* 0x000fca00078e0214 */
[----:B------:R-:W3:Y:S01]  /*0a20*/  LDG.E.CONSTANT R35, desc[UR4][R10.64] ;  /* 0x000000040a237981 */ /* 0x000ee2000c1e9900 */
[----:B------:R-:W-:Y:S01]  /*0a30*/  FMUL R36, R3, R14 ;  /* 0x0000000e03247220 */ /* 0x000fe20000400000 */
[----:B-1----:R-:W-:Y:S02]  /*0a40*/  IMAD R25, R13, UR6, R16 ;  /* 0x000000060d197c24 */ /* 0x002fe4000f8e0210 */
[----:B------:R-:W-:Y:S02]  /*0a50*/  FFMA.SAT R27, R33, R27, R6 ;  /* 0x0000001b211b7223 */ /* 0x000fe40000002006 */
[----:B------:R-:W3:Y:S01]  /*0a60*/  LDG.E.CONSTANT R33, desc[UR4][R10.64+0x4] ;  /* 0x000004040a217981 */ /* 0x000ee2000c1e9900 */
[----:B------:R-:W-:Y:S01]  /*0a70*/  SHF.L.U32 R25, R25, 0x2, RZ ;  /* 0x0000000219197819 */ /* 0x000fe200000006ff */
[C---:B----4-:R-:W-:Y:S01]  /*0a80*/  FMUL R5, R36.reuse, R5 ;  /* 0x0000000524057220 */ /* 0x050fe20000400000 */
[C---:B-----5:R-:W-:Y:S01]  /*0a90*/  FMUL R29, R36.reuse, R29 ;  /* 0x0000001d241d7220 */ /* 0x060fe20000400000 */
[----:B------:R-:W-:Y:S01]  /*0aa0*/  FMUL R36, R36, R31 ;  /* 0x0000001f24247220 */ /* 0x000fe20000400000 */
[----:B------:R-:W-:-:S04]  /*0ab0*/  FADD R31, -R14, 1 ;  /* 0x3f8000000e1f7421 */ /* 0x000fc80000000100 */
[----:B------:R-:W-:-:S04]  /*0ac0*/  FMUL R24, R3, R31 ;  /* 0x0000001f03187220 */ /* 0x000fc80000400000 */
[----:B------:R-:W-:Y:S01]  /*0ad0*/  FFMA R37, R24, R37, R29 ;  /* 0x0000002518257223 */ /* 0x000fe2000000001d */
[----:B------:R-:W-:Y:S01]  /*0ae0*/  FFMA R13, R2, R27, -0.5 ;  /* 0xbf000000020d7423 */ /* 0x000fe2000000001b */
[C---:B--2---:R-:W-:Y:S02]  /*0af0*/  FFMA R3, R24.reuse, R30, R5 ;  /* 0x0000001e18037223 */ /* 0x044fe40000000005 */
[----:B------:R0:W2:Y:S01]  /*0b00*/  LDG.E.CONSTANT R5, desc[UR4][R10.64+0x8] ;  /* 0x000008040a057981 */ /* 0x0000a2000c1e9900 */
[----:B---3--:R-:W-:Y:S01]  /*0b10*/  FFMA R17, R24, R17, R36 ;  /* 0x0000001118117223 */ /* 0x008fe20000000024 */
[----:B------:R-:W-:-:S05]  /*0b20*/  IMAD.WIDE R24, R25, 0x4, R20 ;  /* 0x0000000419187825 */ /* 0x000fca00078e0214 */
[----:B------:R-:W3:Y:S04]  /*0b30*/  LDG.E.CONSTANT R30, desc[UR4][R24.64] ;  /* 0x00000004181e7981 */ /* 0x000ee8000c1e9900 */
[----:B------:R-:W4:Y:S04]  /*0b40*/  LDG.E.CONSTANT R27, desc[UR4][R24.64+0x4] ;  /* 0x00000404181b7981 */ /* 0x000f28000c1e9900 */
[----:B------:R1:W5:Y:S01]  /*0b50*/  LDG.E.CONSTANT R29, desc[UR4][R24.64+0x8] ;  /* 0x00000804181d7981 */ /* 0x000362000c1e9900 */
[----:B------:R-:W0:Y:S01]  /*0b60*/  F2I.FLOOR.NTZ R36, R13 ;  /* 0x0000000d00247305 */ /* 0x000e220000207100 */
[----:B------:R-:W-:-:S04]  /*0b70*/  FMUL R31, R23, R31 ;  /* 0x0000001f171f7220 */ /* 0x000fc80000400000 */
[----:B------:R-:W-:Y:S01]  /*0b80*/  FFMA R35, R31, R35, R3 ;  /* 0x000000231f237223 */ /* 0x000fe20000000003 */
[----:B0-----:R-:W-:-:S05]  /*0b90*/  VIMNMX.RELU R3, PT, PT, R36, R9, PT ;  /* 0x0000000924037248 */ /* 0x001fca0003fe1100 */
[----:B------:R-:W-:-:S05]  /*0ba0*/  IMAD R10, R3, UR6, R26 ;  /* 0x00000006030a7c24 */ /* 0x000fca000f8e021a */
[----:B------:R-:W-:Y:S01]  /*0bb0*/  SHF.L.U32 R11, R10, 0x2, RZ ;  /* 0x000000020a0b7819 */ /* 0x000fe200000006ff */
[----:B------:R-:W-:-:S04]  /*0bc0*/  FFMA R33, R31, R33, R37 ;  /* 0x000000211f217223 */ /* 0x000fc80000000025 */
[----:B------:R-:W-:-:S04]  /*0bd0*/  IMAD.WIDE R10, R11, 0x4, R20 ;  /* 0x000000040b0a7825 */ /* 0x000fc800078e0214 */
[----:B-1----:R-:W-:Y:S01]  /*0be0*/  FMUL R24, R23, R14 ;  /* 0x0000000e17187220 */ /* 0x002fe20000400000 */
[----:B------:R-:W-:-:S05]  /*0bf0*/  IMAD R23, R3, UR6, R28 ;  /* 0x0000000603177c24 */ /* 0x000fca000f8e021c */
[----:B------:R-:W-:Y:S02]  /*0c00*/  SHF.L.U32 R25, R23, 0x2, RZ ;  /* 0x0000000217197819 */ /* 0x000fe400000006ff */
[----:B------:R-:W-:-:S05]  /*0c10*/  I2FP.F32.S32 R23, R36 ;  /* 0x0000002400177245 */ /* 0x000fca0000201400 */
[----:B------:R-:W-:Y:S01]  /*0c20*/  FADD R13, R13, -R23 ;  /* 0x800000170d0d7221 */ /* 0x000fe20000000000 */
[----:B--2---:R-:W-:Y:S02]  /*0c30*/  FFMA R37, R31, R5, R17 ;  /* 0x000000051f257223 */ /* 0x004fe40000000011 */
[----:B------:R-:W2:Y:S04]  /*0c40*/  LDG.E.CONSTANT R5, desc[UR4][R10.64] ;  /* 0x000000040a057981 */ /* 0x000ea8000c1e9900 */
[----:B------:R-:W2:Y:S01]  /*0c50*/  LDG.E.CONSTANT R17, desc[UR4][R10.64+0x8] ;  /* 0x000008040a117981 */ /* 0x000ea2000c1e9900 */
[----:B---3--:R-:W-:-:S03]  /*0c60*/  FFMA R30, R24, R30, R35 ;  /* 0x0000001e181e7223 */ /* 0x008fc60000000023 */
[----:B------:R0:W3:Y:S01]  /*0c70*/  LDG.E.CONSTANT R31, desc[UR4][R10.64+0x4] ;  /* 0x000004040a1f7981 */ /* 0x0000e2000c1e9900 */
[C---:B----4-:R-:W-:Y:S01]  /*0c80*/  FFMA R27, R24.reuse, R27, R33 ;  /* 0x0000001b181b7223 */ /* 0x050fe20000000021 */
[----:B-----5:R-:W-:Y:S01]  /*0c90*/  FFMA R29, R24, R29, R37 ;  /* 0x0000001d181d7223 */ /* 0x020fe20000000025 */
[----:B------:R-:W-:-:S05]  /*0ca0*/  IMAD.WIDE R24, R25, 0x4, R20 ;  /* 0x0000000419187825 */ /* 0x000fca00078e0214 */
[----:B------:R-:W4:Y:S04]  /*0cb0*/  LDG.E.CONSTANT R37, desc[UR4][R24.64] ;  /* 0x0000000418257981 */ /* 0x000f28000c1e9900 */
[----:B------:R-:W5:Y:S04]  /*0cc0*/  LDG.E.CONSTANT R33, desc[UR4][R24.64+0x4] ;  /* 0x0000040418217981 */ /* 0x000f68000c1e9900 */
[----:B------:R1:W5:Y:S01]  /*0cd0*/  LDG.E.CONSTANT R23, desc[UR4][R24.64+0x8] ;  /* 0x0000080418177981 */ /* 0x000362000c1e9900 */
[----:B------:R-:W-:-:S04]  /*0ce0*/  FADD R35, -R13, 1 ;  /* 0x3f8000000d237421 */ /* 0x000fc80000000100 */
[-C--:B0-----:R-:W-:Y:S01]  /*0cf0*/  FMUL R10, R22, R35.reuse ;  /* 0x00000023160a7220 */ /* 0x081fe20000400000 */
[----:B-1----:R-:W-:-:S03]  /*0d00*/  FMUL R24, R12, R35 ;  /* 0x000000230c187220 */ /* 0x002fc60000400000 */
[C---:B--2---:R-:W-:Y:S01]  /*0d10*/  FMUL R11, R10.reuse, R5 ;  /* 0x000000050a0b7220 */ /* 0x044fe20000400000 */
[----:B------:R-:W-:Y:S01]  /*0d20*/  FMUL R5, R10, R17 ;  /* 0x000000110a057220 */ /* 0x000fe20000400000 */
[----:B------:R-:W-:-:S05]  /*0d30*/  VIADDMNMX.RELU R17, R36, 0x1, R9, PT ;  /* 0x0000000124117846 */ /* 0x000fca0003801109 */
[----:B------:R-:W-:Y:S02]  /*0d40*/  IMAD R28, R17, UR6, R28 ;  /* 0x00000006111c7c24 */ /* 0x000fe4000f8e021c */
[----:B---3--:R-:W-:-:S03]  /*0d50*/  FMUL R31, R10, R31 ;  /* 0x0000001f0a1f7220 */ /* 0x008fc60000400000 */
[----:B------:R-:W-:Y:S01]  /*0d60*/  SHF.L.U32 R10, R28, 0x2, RZ ;  /* 0x000000021c0a7819 */ /* 0x000fe200000006ff */
[----:B----4-:R-:W-:-:S04]  /*0d70*/  FFMA R37, R24, R37, R11 ;  /* 0x0000002518257223 */ /* 0x010fc8000000000b */
[----:B------:R-:W-:-:S05]  /*0d80*/  IMAD.WIDE R10, R10, 0x4, R20 ;  /* 0x000000040a0a7825 */ /* 0x000fca00078e0214 */
[----:B------:R-:W2:Y:S01]  /*0d90*/  LDG.E.CONSTANT R36, desc[UR4][R10.64] ;  /* 0x000000040a247981 */ /* 0x000ea2000c1e9900 */
[----:B------:R-:W-:-:S03]  /*0da0*/  IMAD R26, R17, UR6, R26 ;  /* 0x00000006111a7c24 */ /* 0x000fc6000f8e021a */
[----:B------:R-:W3:Y:S01]  /*0db0*/  LDG.E.CONSTANT R35, desc[UR4][R10.64+0x4] ;  /* 0x000004040a237981 */ /* 0x000ee2000c1e9900 */
[----:B-----5:R-:W-:Y:S01]  /*0dc0*/  FFMA R28, R24, R33, R31 ;  /* 0x00000021181c7223 */ /* 0x020fe2000000001f */
[----:B------:R-:W-:Y:S02]  /*0dd0*/  SHF.L.U32 R25, R26, 0x2, RZ ;  /* 0x000000021a197819 */ /* 0x000fe400000006ff */
[----:B------:R0:W4:Y:S01]  /*0de0*/  LDG.E.CONSTANT R33, desc[UR4][R10.64+0x8] ;  /* 0x000008040a217981 */ /* 0x000122000c1e9900 */
[----:B------:R-:W-:Y:S02]  /*0df0*/  FFMA R26, R24, R23, R5 ;  /* 0x00000017181a7223 */ /* 0x000fe40000000005 */
[----:B------:R-:W-:-:S05]  /*0e00*/  IMAD.WIDE R24, R25, 0x4, R20 ;  /* 0x0000000419187825 */ /* 0x000fca00078e0214 */
[----:B------:R-:W5:Y:S04]  /*0e10*/  LDG.E.CONSTANT R5, desc[UR4][R24.64] ;  /* 0x0000000418057981 */ /* 0x000f68000c1e9900 */
[----:B------:R-:W5:Y:S01]  /*0e20*/  LDG.E.CONSTANT R23, desc[UR4][R24.64+0x4] ;  /* 0x0000040418177981 */ /* 0x000f62000c1e9900 */
[----:B------:R-:W-:-:S03]  /*0e30*/  FMUL R12, R12, R13 ;  /* 0x0000000d0c0c7220 */ /* 0x000fc60000400000 */
[----:B------:R1:W5:Y:S01]  /*0e40*/  LDG.E.CONSTANT R31, desc[UR4][R24.64+0x8] ;  /* 0x00000804181f7981 */ /* 0x000362000c1e9900 */
[----:B--2---:R-:W-:Y:S01]  /*0e50*/  FFMA R37, R12, R36, R37 ;  /* 0x000000240c257223 */ /* 0x004fe20000000025 */
[----:B------:R-:W-:-:S05]  /*0e60*/  IMAD R36, R3, UR6, R16 ;  /* 0x0000000603247c24 */ /* 0x000fca000f8e0210 */
[----:B0-----:R-:W-:Y:S01]  /*0e70*/  SHF.L.U32 R11, R36, 0x2, RZ ;  /* 0x00000002240b7819 */ /* 0x001fe200000006ff */
[----:B---3--:R-:W-:Y:S01]  /*0e80*/  FFMA R35, R12, R35, R28 ;  /* 0x000000230c237223 */ /* 0x008fe2000000001c */
[----:B------:R-:W-:-:S03]  /*0e90*/  IMAD R28, R3, UR6, R0 ;  /* 0x00000006031c7c24 */ /* 0x000fc6000f8e0200 */
[----:B------:R-:W-:-:S04]  /*0ea0*/  IMAD.WIDE R10, R11, 0x4, R20 ;  /* 0x000000040b0a7825 */ /* 0x000fc800078e0214 */
[----:B----4-:R-:W-:Y:S01]  /*0eb0*/  FFMA R26, R12, R33, R26 ;  /* 0x000000210c1a7223 */ /* 0x010fe2000000001a */
[----:B-1----:R-:W-:Y:S01]  /*0ec0*/  SHF.L.U32 R25, R28, 0x2, RZ ;  /* 0x000000021c197819 */ /* 0x002fe200000006ff */
[----:B------:R-:W2:Y:S04]  /*0ed0*/  LDG.E.CONSTANT R3, desc[UR4][R10.64] ;  /* 0x000000040a037981 */ /* 0x000ea8000c1e9900 */
[----:B------:R-:W3:Y:S04]  /*0ee0*/  LDG.E.CONSTANT R12, desc[UR4][R10.64+0x4] ;  /* 0x000004040a0c7981 */ /* 0x000ee8000c1e9900 */
[----:B------:R0:W4:Y:S01]  /*0ef0*/  LDG.E.CONSTANT R33, desc[UR4][R10.64+0x8] ;  /* 0x000008040a217981 */ /* 0x000122000c1e9900 */
[----:B------:R-:W-:-:S05]  /*0f00*/  IMAD.WIDE R24, R25, 0x4, R20 ;  /* 0x0000000419187825 */ /* 0x000fca00078e0214 */
[----:B------:R-:W4:Y:S01]  /*0f10*/  LDG.E.CONSTANT R36, desc[UR4][R24.64] ;  /* 0x0000000418247981 */ /* 0x000f22000c1e9900 */
[----:B0-----:R-:W-:-:S03]  /*0f20*/  FMUL R10, R22, R13 ;  /* 0x0000000d160a7220 */ /* 0x001fc60000400000 */
[----:B------:R-:W4:Y:S01]  /*0f30*/  LDG.E.CONSTANT R28, desc[UR4][R24.64+0x4] ;  /* 0x00000404181c7981 */ /* 0x000f22000c1e9900 */
[----:B-----5:R-:W-:-:S03]  /*0f40*/  FFMA R5, R10, R5, R37 ;  /* 0x000000050a057223 */ /* 0x020fc60000000025 */
[----:B------:R0:W5:Y:S01]  /*0f50*/  LDG.E.CONSTANT R37, desc[UR4][R24.64+0x8] ;  /* 0x0000080418257981 */ /* 0x000162000c1e9900 */
[----:B------:R-:W-:-:S05]  /*0f60*/  IMAD R0, R17, UR6, R0 ;  /* 0x0000000611007c24 */ /* 0x000fca000f8e0200 */
[----:B------:R-:W-:Y:S01]  /*0f70*/  SHF.L.U32 R22, R0, 0x2, RZ ;  /* 0x0000000200167819 */ /* 0x000fe200000006ff */
[----:B------:R-:W-:-:S04]  /*0f80*/  FFMA R0, R10, R23, R35 ;  /* 0x000000170a007223 */ /* 0x000fc80000000023 */
[----:B------:R-:W-:-:S05]  /*0f90*/  IMAD.WIDE R22, R22, 0x4, R20 ;  /* 0x0000000416167825 */ /* 0x000fca00078e0214 */
[----:B------:R-:W5:Y:S01]  /*0fa0*/  LDG.E.CONSTANT R35, desc[UR4][R22.64] ;  /* 0x0000000416237981 */ /* 0x000f62000c1e9900 */
[----:B------:R-:W-:-:S04]  /*0fb0*/  FADD.SAT R4, RZ, R4 ;  /* 0x00000004ff047221 */ /* 0x000fc80000002000 */
[----:B------:R-:W-:Y:S01]  /*0fc0*/  FFMA R4, R19, R4, -0.5 ;  /* 0xbf00000013047423 */ /* 0x000fe20000000004 */
[----:B------:R-:W-:Y:S01]  /*0fd0*/  FADD.SAT R19, RZ, R6 ;  /* 0x00000006ff137221 */ /* 0x000fe20000002000 */
[----:B------:R-:W-:-:S03]  /*0fe0*/  FFMA R10, R10, R31, R26 ;  /* 0x0000001f0a0a7223 */ /* 0x000fc6000000001a */
[----:B------:R-:W-:Y:S01]  /*0ff0*/  FFMA R6, R2, R19, -0.5 ;  /* 0xbf00000002067423 */ /* 0x000fe20000000013 */
[----:B------:R-:W-:Y:S01]  /*1000*/  FADD R11, -R13, 1 ;  /* 0x3f8000000d0b7421 */ /* 0x000fe20000000100 */
[----:B------:R-:W1:Y:S08]  /*1010*/  F2I.FLOOR.NTZ R19, R4 ;  /* 0x0000000400137305 */ /* 0x000e700000207100 */
[----:B------:R-:W1:Y:S01]  /*1020*/  F2I.FLOOR.NTZ R26, R6 ;  /* 0x00000006001a7305 */ /* 0x000e620000207100 */
[----:B0-----:R-:W-:Y:S01]  /*1030*/  FMUL R24, R14, R11 ;  /* 0x0000000b0e187220 */ /* 0x001fe20000400000 */
[----:B------:R-:W-:Y:S01]  /*1040*/  IMAD R16, R17, UR6, R16 ;  /* 0x0000000611107c24 */ /* 0x000fe2000f8e0210 */
[----:B-1----:R-:W-:-:S02]  /*1050*/  I2FP.F32.S32 R31, R19 ;  /* 0x00000013001f7245 */ /* 0x002fc40000201400 */
[----:B------:R-:W-:-:S03]  /*1060*/  I2FP.F32.S32 R25, R26 ;  /* 0x0000001a00197245 */ /* 0x000fc60000201400 */
[----:B------:R-:W-:Y:S01]  /*1070*/  FADD R31, R4, -R31 ;  /* 0x8000001f041f7221 */ /* 0x000fe20000000000 */
[----:B------:R-:W-:Y:S01]  /*1080*/  VIMNMX.RELU R17, PT, PT, R26, R9, PT ;  /* 0x000000091a117248 */ /* 0x000fe20003fe1100 */
[----:B------:R-:W-:Y:S02]  /*1090*/  FADD R25, R6, -R25 ;  /* 0x8000001906197221 */ /* 0x000fe40000000000 */
[C---:B------:R-:W-:Y:S01]  /*10a0*/  FADD R6, -R31.reuse, 1 ;  /* 0x3f8000001f067421 */ /* 0x040fe20000000100 */
[----:B------:R-:W-:Y:S01]  /*10b0*/  VIADDMNMX.RELU R26, R26, 0x1, R9, PT ;  /* 0x000000011a1a7846 */ /* 0x000fe20003801109 */
[----:B------:R-:W-:Y:S01]  /*10c0*/  FMUL R4, R31, R25 ;  /* 0x000000191f047220 */ /* 0x000fe20000400000 */
[----:B------:R-:W-:Y:S01]  /*10d0*/  FMUL R9, R14, R13 ;  /* 0x0000000d0e097220 */ /* 0x000fe20000400000 */
[----:B------:R-:W-:Y:S01]  /*10e0*/  FADD R30, R15, R30 ;  /* 0x0000001e0f1e7221 */ /* 0x000fe20000000000 */
[----:B------:R-:W-:Y:S01]  /*10f0*/  FADD R29, R32, R29 ;  /* 0x0000001d201d7221 */ /* 0x000fe20000000000 */
[----:B------:R-:W-:Y:S01]  /*1100*/  FADD R27, R34, R27 ;  /* 0x0000001b221b7221 */ /* 0x000fe20000000000 */
[C---:B--2---:R-:W-:Y:S01]  /*1110*/  FMUL R2, R24.reuse, R3 ;  /* 0x0000000318027220 */ /* 0x044fe20000400000 */
[C---:B---3--:R-:W-:Y:S01]  /*1120*/  FMUL R3, R24.reuse, R12 ;  /* 0x0000000c18037220 */ /* 0x048fe20000400000 */
[----:B----4-:R-:W-:Y:S01]  /*1130*/  FMUL R12, R24, R33 ;  /* 0x00000021180c7220 */ /* 0x010fe20000400000 */
[----:B------:R-:W-:Y:S01]  /*1140*/  FADD R24, -R14, 1 ;  /* 0x3f8000000e187421 */ /* 0x000fe20000000100 */
[C---:B------:R-:W-:Y:S01]  /*1150*/  VIMNMX.RELU R33, PT, PT, R19.reuse, R18, PT ;  /* 0x0000001213217248 */ /* 0x040fe20003fe1100 */
[----:B------:R-:W2:Y:S02]  /*1160*/  LDG.E.CONSTANT R14, desc[UR4][R22.64+0x4] ;  /* 0x00000404160e7981 */ /* 0x000ea4000c1e9900 */
[----:B------:R-:W-:Y:S01]  /*1170*/  FMUL R11, R24, R11 ;  /* 0x0000000b180b7220 */ /* 0x000fe20000400000 */
[----:B------:R-:W-:-:S03]  /*1180*/  VIADDMNMX.RELU R18, R19, 0x1, R18, PT ;  /* 0x0000000113127846 */ /* 0x000fc60003801112 */
[C---:B------:R-:W-:Y:S01]  /*1190*/  FFMA R36, R11.reuse, R36, R2 ;  /* 0x000000240b247223 */ /* 0x040fe20000000002 */
[C---:B------:R-:W-:Y:S01]  /*11a0*/  FFMA R2, R11.reuse, R28, R3 ;  /* 0x0000001c0b027223 */ /* 0x040fe20000000003 */
[----:B-----5:R-:W-:Y:S01]  /*11b0*/  FFMA R3, R11, R37, R12 ;  /* 0x000000250b037223 */ /* 0x020fe2000000000c */
[----:B------:R-:W-:Y:S01]  /*11c0*/  FADD R11, -R25, 1 ;  /* 0x3f800000190b7421 */ /* 0x000fe20000000100 */
[C---:B------:R-:W-:Y:S02]  /*11d0*/  IMAD R37, R17.reuse, UR6, R33 ;  /* 0x0000000611257c24 */ /* 0x040fe4000f8e0221 */
[----:B------:R-:W-:Y:S02]  /*11e0*/  IMAD R17, R17, UR6, R18 ;  /* 0x0000000611117c24 */ /* 0x000fe4000f8e0212 */
[-C--:B------:R-:W-:Y:S01]  /*11f0*/  FMUL R12, R31, R11.reuse ;  /* 0x0000000b1f0c7220 */ /* 0x080fe20000400000 */
[----:B------:R-:W-:Y:S01]  /*1200*/  FMUL R11, R6, R11 ;  /* 0x0000000b060b7220 */ /* 0x000fe20000400000 */
[----:B------:R-:W-:Y:S01]  /*1210*/  FMUL R6, R25, R6 ;  /* 0x0000000619067220 */ /* 0x000fe20000400000 */
[----:B------:R-:W-:-:S02]  /*1220*/  SHF.L.U32 R25, R16, 0x2, RZ ;  /* 0x0000000210197819 */ /* 0x000fc400000006ff */
[----:B------:R-:W-:Y:S01]  /*1230*/  SHF.L.U32 R17, R17, 0x2, RZ ;  /* 0x0000000211117819 */ /* 0x000fe200000006ff */
[----:B------:R-:W-:Y:S01]  /*1240*/  FMUL R13, R24, R13 ;  /* 0x0000000d180d7220 */ /* 0x000fe20000400000 */
[C---:B------:R-:W-:Y:S01]  /*1250*/  IMAD R33, R26.reuse, UR6, R33 ;  /* 0x000000061a217c24 */ /* 0x040fe2000f8e0221 */
[----:B------:R0:W3:Y:S01]  /*1260*/  LDG.E.CONSTANT R16, desc[UR4][R22.64+0x8] ;  /* 0x0000080416107981 */ /* 0x0000e2000c1e9900 */
[----:B------:R-:W-:Y:S01]  /*1270*/  IMAD R31, R26, UR6, R18 ;  /* 0x000000061a1f7c24 */ /* 0x000fe2000f8e0212 */
[----:B------:R-:W1:Y:S01]  /*1280*/  LDCU UR6, c[0x0][0x3a4] ;  /* 0x00007480ff0677ac */ /* 0x000e620008000800 */
[--C-:B------:R-:W-:Y:S01]  /*1290*/  IMAD.WIDE R24, R25, 0x4, R20.reuse ;  /* 0x0000000419187825 */ /* 0x100fe200078e0214 */
[----:B------:R-:W-:Y:S02]  /*12a0*/  SHF.L.U32 R37, R37, 0x2, RZ ;  /* 0x0000000225257819 */ /* 0x000fe400000006ff */
[----:B------:R-:W-:Y:S02]  /*12b0*/  SHF.L.U32 R33, R33, 0x2, RZ ;  /* 0x0000000221217819 */ /* 0x000fe400000006ff */
[----:B------:R-:W4:Y:S01]  /*12c0*/  LDG.E.CONSTANT R18, desc[UR4][R24.64] ;  /* 0x0000000418127981 */ /* 0x000f22000c1e9900 */
[----:B0-----:R-:W-:-:S03]  /*12d0*/  IMAD.WIDE R22, R17, 0x4, R20 ;  /* 0x0000000411167825 */ /* 0x001fc600078e0214 */
[----:B------:R-:W5:Y:S04]  /*12e0*/  LDG.E.CONSTANT R26, desc[UR4][R24.64+0x4] ;  /* 0x00000404181a7981 */ /* 0x000f68000c1e9900 */
[----:B------:R0:W4:Y:S01]  /*12f0*/  LDG.E.CONSTANT R28, desc[UR4][R24.64+0x8] ;  /* 0x00000804181c7981 */ /* 0x000122000c1e9900 */
[----:B------:R-:W-:-:S03]  /*1300*/  SHF.L.U32 R31, R31, 0x2, RZ ;  /* 0x000000021f1f7819 */ /* 0x000fc600000006ff */
[----:B------:R-:W4:Y:S04]  /*1310*/  LDG.E.CONSTANT R15, desc[UR4][R22.64] ;  /* 0x00000004160f7981 */ /* 0x000f28000c1e9900 */
[----:B------:R-:W4:Y:S01]  /*1320*/  LDG.E.CONSTANT R17, desc[UR4][R22.64+0x4] ;  /* 0x0000040416117981 */ /* 0x000f22000c1e9900 */
[----:B0-----:R-:W-:-:S03]  /*1330*/  IMAD.WIDE R24, R37, 0x4, R20 ;  /* 0x0000000425187825 */ /* 0x001fc600078e0214 */
[----:B------:R0:W4:Y:S04]  /*1340*/  LDG.E.CONSTANT R19, desc[UR4][R22.64+0x8] ;  /* 0x0000080416137981 */ /* 0x000128000c1e9900 */
[----:B------:R-:W4:Y:S01]  /*1350*/  LDG.E.CONSTANT R32, desc[UR4][R24.64] ;  /* 0x0000000418207981 */ /* 0x000f22000c1e9900 */
[----:B------:R-:W-:-:S03]  /*1360*/  FFMA R36, R13, R35, R36 ;  /* 0x000000230d247223 */ /* 0x000fc60000000024 */
[----:B------:R-:W4:Y:S01]  /*1370*/  LDG.E.CONSTANT R34, desc[UR4][R24.64+0x4] ;  /* 0x0000040418227981 */ /* 0x000f22000c1e9900 */
[----:B0-----:R-:W-:-:S03]  /*1380*/  IMAD.WIDE R22, R33, 0x4, R20 ;  /* 0x0000000421167825 */ /* 0x001fc600078e0214 */
[----:B------:R0:W4:Y:S01]  /*1390*/  LDG.E.CONSTANT R37, desc[UR4][R24.64+0x8] ;  /* 0x0000080418257981 */ /* 0x000122000c1e9900 */
[----:B------:R-:W-:-:S03]  /*13a0*/  IMAD.WIDE R20, R31, 0x4, R20 ;  /* 0x000000041f147825 */ /* 0x000fc600078e0214 */
[----:B------:R-:W4:Y:S01]  /*13b0*/  LDG.E.CONSTANT R33, desc[UR4][R22.64] ;  /* 0x0000000416217981 */ /* 0x000f22000c1e9900 */
[----:B-1----:R-:W-:-:S03]  /*13c0*/  IMAD R7, R8, UR6, R7 ;  /* 0x0000000608077c24 */ /* 0x002fc6000f8e0207 */
[----:B------:R-:W4:Y:S01]  /*13d0*/  LDG.E.CONSTANT R31, desc[UR4][R22.64+0x4] ;  /* 0x00000404161f7981 */ /* 0x000f22000c1e9900 */
[----:B0-----:R-:W0:Y:S03]  /*13e0*/  LDC.64 R24, c[0x0][0x388] ;  /* 0x0000e200ff187b82 */ /* 0x001e260000000a00 */
[----:B------:R-:W4:Y:S04]  /*13f0*/  LDG.E.CONSTANT R35, desc[UR4][R22.64+0x8] ;  /* 0x0000080416237981 */ /* 0x000f28000c1e9900 */
[----:B------:R-:W4:Y:S04]  /*1400*/  LDG.E.CONSTANT R8, desc[UR4][R20.64+0x4] ;  /* 0x0000040414087981 */ /* 0x000f28000c1e9900 */
[----:B------:R-:W4:Y:S04]  /*1410*/  LDG.E.CONSTANT R23, desc[UR4][R20.64] ;  /* 0x0000000414177981 */ /* 0x000f28000c1e9900 */
[----:B------:R-:W4:Y:S01]  /*1420*/  LDG.E.CONSTANT R21, desc[UR4][R20.64+0x8] ;  /* 0x0000080414157981 */ /* 0x000f22000c1e9900 */
[----:B------:R-:W-:Y:S01]  /*1430*/  FADD R0, R0, R27 ;  /* 0x0000001b00007221 */ /* 0x000fe20000000000 */
[----:B------:R-:W-:Y:S01]  /*1440*/  FADD R5, R5, R30 ;  /* 0x0000001e05057221 */ /* 0x000fe20000000000 */
[----:B------:R-:W-:Y:S01]  /*1450*/  FADD R10, R10, R29 ;  /* 0x0000001d0a0a7221 */ /* 0x000fe20000000000 */
[----:B------:R-:W-:-:S05]  /*1460*/  SHF.L.U32 R7, R7, 0x2, RZ ;  /* 0x0000000207077819 */ /* 0x000fca00000006ff */
[----:B0-----:R-:W-:-:S04]  /*1470*/  IMAD.WIDE R24, R7, 0x4, R24 ;  /* 0x0000000407187825 */ /* 0x001fc800078e0218 */
[----:B------:R-:W-:-:S05]  /*1480*/  HFMA2 R7, -RZ, RZ, 1.875, 0 ;  /* 0x3f800000ff077431 */ /* 0x000fca00000001ff */
[----:B------:R-:W-:Y:S01]  /*1490*/  STG.E desc[UR4][R24.64+0xc], R7 ;  /* 0x00000c0718007986 */ /* 0x000fe2000c101904 */
[C---:B--2---:R-:W-:Y:S01]  /*14a0*/  FFMA R2, R13.reuse, R14, R2 ;  /* 0x0000000e0d027223 */ /* 0x044fe20000000002 */
[----:B---3--:R-:W-:-:S03]  /*14b0*/  FFMA R16, R13, R16, R3 ;  /* 0x000000100d107223 */ /* 0x008fc60000000003 */
[----:B-----5:R-:W-:-:S04]  /*14c0*/  FFMA R3, R9, R26, R2 ;  /* 0x0000001a09037223 */ /* 0x020fc80000000002 */
[----:B------:R-:W-:Y:S01]  /*14d0*/  FADD R0, R3, R0 ;  /* 0x0000000003007221 */ /* 0x000fe20000000000 */
[C---:B----4-:R-:W-:Y:S01]  /*14e0*/  FMUL R2, R12.reuse, R15 ;  /* 0x0000000f0c027220 */ /* 0x050fe20000400000 */
[C---:B------:R-:W-:Y:S01]  /*14f0*/  FMUL R17, R12.reuse, R17 ;  /* 0x000000110c117220 */ /* 0x040fe20000400000 */
[----:B------:R-:W-:Y:S02]  /*1500*/  FMUL R12, R12, R19 ;  /* 0x000000130c0c7220 */ /* 0x000fe40000400000 */
[C---:B------:R-:W-:Y:S01]  /*1510*/  FFMA R3, R11.reuse, R32, R2 ;  /* 0x000000200b037223 */ /* 0x040fe20000000002 */
[C---:B------:R-:W-:Y:S01]  /*1520*/  FFMA R34, R11.reuse, R34, R17 ;  /* 0x000000220b227223 */ /* 0x040fe20000000011 */
[----:B------:R-:W-:Y:S02]  /*1530*/  FFMA R12, R11, R37, R12 ;  /* 0x000000250b0c7223 */ /* 0x000fe4000000000c */
[C---:B------:R-:W-:Y:S01]  /*1540*/  FFMA R3, R6.reuse, R33, R3 ;  /* 0x0000002106037223 */ /* 0x040fe20000000003 */
[C---:B------:R-:W-:Y:S01]  /*1550*/  FFMA R18, R9.reuse, R18, R36 ;  /* 0x0000001209127223 */ /* 0x040fe20000000024 */
[C---:B------:R-:W-:Y:S01]  /*1560*/  FFMA R31, R6.reuse, R31, R34 ;  /* 0x0000001f061f7223 */ /* 0x040fe20000000022 */
[----:B------:R-:W-:Y:S01]  /*1570*/  FFMA R12, R6, R35, R12 ;  /* 0x00000023060c7223 */ /* 0x000fe2000000000c */
[----:B------:R-:W-:-:S02]  /*1580*/  FFMA R9, R9, R28, R16 ;  /* 0x0000001c09097223 */ /* 0x000fc40000000010 */
[----:B------:R-:W-:Y:S01]  /*1590*/  FFMA R8, R4, R8, R31 ;  /* 0x0000000804087223 */ /* 0x000fe2000000001f */
[----:B------:R-:W-:Y:S01]  /*15a0*/  FADD R5, R18, R5 ;  /* 0x0000000512057221 */ /* 0x000fe20000000000 */
[----:B------:R-:W-:Y:S01]  /*15b0*/  FFMA R3, R4, R23, R3 ;  /* 0x0000001704037223 */ /* 0x000fe20000000003 */
[----:B------:R-:W-:-:S03]  /*15c0*/  FADD R9, R9, R10 ;  /* 0x0000000a09097221 */ /* 0x000fc60000000000 */
[----:B------:R-:W-:Y:S01]  /*15d0*/  FMUL R2, R3, 0.5 ;  /* 0x3f00000003027820 */ /* 0x000fe20000400000 */
[----:B------:R-:W-:Y:S01]  /*15e0*/  FMUL R3, R8, 0.5 ;  /* 0x3f00000008037820 */ /* 0x000fe20000400000 */
[----:B------:R-:W-:-:S04]  /*15f0*/  FFMA R12, R4, R21, R12 ;  /* 0x00000015040c7223 */ /* 0x000fc8000000000c */
[----:B------:R-:W-:Y:S01]  /*1600*/  FMUL R12, R12, 0.5 ;  /* 0x3f0000000c0c7820 */ /* 0x000fe20000400000 */
[----:B------:R-:W-:Y:S01]  /*1610*/  FFMA R5, R5, 0.125, R2 ;  /* 0x3e00000005057823 */ /* 0x000fe20000000002 */
[----:B------:R-:W-:Y:S02]  /*1620*/  FFMA R3, R0, 0.125, R3 ;  /* 0x3e00000000037823 */ /* 0x000fe40000000003 */
[----:B------:R-:W-:Y:S02]  /*1630*/  FFMA R9, R9, 0.125, R12 ;  /* 0x3e00000009097823 */ /* 0x000fe4000000000c */
[----:B------:R-:W-:Y:S04]  /*1640*/  STG.E desc[UR4][R24.64], R5 ;  /* 0x0000000518007986 */ /* 0x000fe8000c101904 */
[----:B------:R-:W-:Y:S04]  /*1650*/  STG.E desc[UR4][R24.64+0x4], R3 ;  /* 0x0000040318007986 */ /* 0x000fe8000c101904 */
[----:B------:R-:W-:Y:S01]  /*1660*/  STG.E desc[UR4][R24.64+0x8], R9 ;  /* 0x0000080918007986 */ /* 0x000fe2000c101904 */
[----:B------:R-:W-:Y:S05]  /*1670*/  EXIT ;  /* 0x000000000000794d */ /* 0x000fea0003800000 */
        .weak           $__internal_3_$__cuda_sm20_rcp_rn_f32_slowpath
        .type           $__internal_3_$__cuda_sm20_rcp_rn_f32_slowpath,@function
        .size           $__internal_3_$__cuda_sm20_rcp_rn_f32_slowpath,($__internal_4_$__cuda_sm3x_div_rn_noftz_f32_slowpath - $__internal_3_$__cuda_sm20_rcp_rn_f32_slowpath)
$__internal_3_$__cuda_sm20_rcp_rn_f32_slowpath:
        /* <DEDUP_REMOVED lines=15> */
.L_x_50:
        /* <DEDUP_REMOVED lines=33> */
.L_x_52:
[----:B------:R0:W1:Y:S02]  /*1980*/  MUFU.RCP R0, R2 ;  /* 0x0000000200007308 */ /* 0x0000640000001000 */
.L_x_51:
[----:B------:R-:W-:-:S04]  /*1990*/  HFMA2 R11, -RZ, RZ, 0, 0 ;  /* 0x00000000ff0b7431 */ /* 0x000fc800000001ff */
[----:B0123--:R-:W-:Y:S05]  /*19a0*/  RET.REL.NODEC R10 `(DownsampleKernel) ;  /* 0xffffffe40a947950 */ /* 0x00ffea0003c3ffff */
        .weak           $__internal_4_$__cuda_sm3x_div_rn_noftz_f32_slowpath
        .type           $__internal_4_$__cuda_sm3x_div_rn_noftz_f32_slowpath,@function
        .size           $__internal_4_$__cuda_sm3x_div_rn_noftz_f32_slowpath,(.L_x_168 - $__internal_4_$__cuda_sm3x_div_rn_noftz_f32_slowpath)
$__internal_4_$__cuda_sm3x_div_rn_noftz_f32_slowpath:
        /* <DEDUP_REMOVED lines=34> */
.L_x_54:
[----:B------:R-:W-:Y:S01]  /*1bd0*/  LEA R6, R12, 0xc0800000, 0x17 ;  /* 0xc08000000c067811 */ /* 0x000fe200078eb8ff */
[----:B------:R-:W-:Y:S03]  /*1be0*/  BSSY.RECONVERGENT B2, `(.L_x_59) ;  /* 0x0000036000027945 */ /* 0x000fe60003800200 */
[----:B------:R-:W-:Y:S02]  /*1bf0*/  IADD3 R6, PT, PT, -R6, R3, RZ ;  /* 0x0000000306067210 */ /* 0x000fe40007ffe1ff */
[----:B------:R-:W-:Y:S02]  /*1c00*/  IADD3 R3, PT, PT, R10, -0x7f, RZ ;  /* 0xffffff810a037810 */ /* 0x000fe40007ffe0ff */
[----:B------:R0:W1:Y:S01]  /*1c10*/  MUFU.RCP R9, R6 ;  /* 0x0000000600097308 */ /* 0x0000620000001000 */
[----:B------:R-:W-:Y:S02]  /*1c20*/  FADD.FTZ R11, -R6, -RZ ;  /* 0x800000ff060b7221 */ /* 0x000fe40000010100 */
[C---:B------:R-:W-:Y:S01]  /*1c30*/  IMAD R0, R3.reuse, -0x800000, R0 ;  /* 0xff80000003007824 */ /* 0x040fe200078e0200 */
[----:B0-----:R-:W-:-:S04]  /*1c40*/  IADD3 R6, PT, PT, R3, 0x7f, -R12 ;  /* 0x0000007f03067810 */ /* 0x001fc80007ffe80c */
[----:B------:R-:W-:Y:S01]  /*1c50*/  IADD3 R6, PT, PT, R6, R5, RZ ;  /* 0x0000000506067210 */ /* 0x000fe20007ffe0ff */
[----:B-1----:R-:W-:-:S04]  /*1c60*/  FFMA R10, R9, R11, 1 ;  /* 0x3f800000090a7423 */ /* 0x002fc8000000000b */
        /* <DEDUP_REMOVED lines=20> */
[C---:B------:R-:W-:Y:S01]  /*1db0*/  IADD3 R6, PT, PT, R11.reuse, 0x20, RZ ;  /* 0x000000200b067810 */ /* 0x040fe20007ffe0ff */
[-CC-:B------:R-:W-:Y:S01]  /*1dc0*/  FFMA.RM R3, R14, R10.reuse, R13.reuse ;  /* 0x0000000a0e037223 */ /* 0x180fe2000000400d */
[C---:B------:R-:W-:Y:S02]  /*1dd0*/  ISETP.NE.AND P2, PT, R11.reuse, RZ, PT ;  /* 0x000000ff0b00720c */ /* 0x040fe40003f45270 */
        /* <DEDUP_REMOVED lines=18> */
.L_x_61:
[----:B------:R-:W-:-:S04]  /*1f00*/  LOP3.LUT R9, R9, 0x80000000, RZ, 0xc0, !PT ;  /* 0x8000000009097812 */ /* 0x000fc800078ec0ff */
[----:B------:R-:W-:Y:S01]  /*1f10*/  LOP3.LUT R9, R9, 0x7f800000, RZ, 0xfc, !PT ;  /* 0x7f80000009097812 */ /* 0x000fe200078efcff */
[----:B------:R-:W-:Y:S06]  /*1f20*/  BRA `(.L_x_62) ;  /* 0x0000000000047947 */ /* 0x000fec0003800000 */
.L_x_60:
[----:B------:R-:W-:-:S07]  /*1f30*/  LEA R9, R6, R9, 0x17 ;  /* 0x0000000906097211 */ /* 0x000fce00078eb8ff */
.L_x_62:
[----:B------:R-:W-:Y:S05]  /*1f40*/  BSYNC.RECONVERGENT B2 ;  /* 0x0000000000027941 */ /* 0x000fea0003800200 */
.L_x_59:
[----:B------:R-:W-:Y:S05]  /*1f50*/  BRA `(.L_x_63) ;  /* 0x0000000000207947 */ /* 0x000fea0003800000 */
.L_x_58:
[----:B------:R-:W-:-:S04]  /*1f60*/  LOP3.LUT R0, R3, 0x80000000, R0, 0x48, !PT ;  /* 0x8000000003007812 */ /* 0x000fc800078e4800 */
[----:B------:R-:W-:Y:S01]  /*1f70*/  LOP3.LUT R9, R0, 0x7f800000, RZ, 0xfc, !PT ;  /* 0x7f80000000097812 */ /* 0x000fe200078efcff */
[----:B------:R-:W-:Y:S06]  /*1f80*/  BRA `(.L_x_63) ;  /* 0x0000000000147947 */ /* 0x000fec0003800000 */
.L_x_57:
[----:B------:R-:W-:Y:S01]  /*1f90*/  LOP3.LUT R9, R3, 0x80000000, R0, 0x48, !PT ;  /* 0x8000000003097812 */ /* 0x000fe200078e4800 */
[----:B------:R-:W-:Y:S06]  /*1fa0*/  BRA `(.L_x_63) ;  /* 0x00000000000c7947 */ /* 0x000fec0003800000 */
.L_x_56:
[----:B------:R-:W0:Y:S01]  /*1fb0*/  MUFU.RSQ R9, -QNAN ;  /* 0xffc0000000097908 */ /* 0x000e220000001400 */
[----:B------:R-:W-:Y:S05]  /*1fc0*/  BRA `(.L_x_63) ;  /* 0x0000000000047947 */ /* 0x000fea0003800000 */
.L_x_55:
[----:B------:R-:W-:-:S07]  /*1fd0*/  FADD.FTZ R9, R0, R3 ;  /* 0x0000000300097221 */ /* 0x000fce0000010000 */
.L_x_63:
[----:B------:R-:W-:Y:S05]  /*1fe0*/  BSYNC.RECONVERGENT B1 ;  /* 0x0000000000017941 */ /* 0x000fea0003800200 */
.L_x_53:
[----:B------:R-:W-:-:S04]  /*1ff0*/  HFMA2 R3, -RZ, RZ, 0, 0 ;  /* 0x00000000ff037431 */ /* 0x000fc800000001ff */
[----:B0-----:R-:W-:Y:S05]  /*2000*/  RET.REL.NODEC R2 `(DownsampleKernel) ;  /* 0xffffffdc02fc7950 */ /* 0x001fea0003c3ffff */
.L_x_64:
        /* <DEDUP_REMOVED lines=15> */
.L_x_168:


//--------------------- .text.PrefilterKernel     --------------------------
	.section	.text.PrefilterKernel,"ax",@progbits
	.align	128
        .global         PrefilterKernel
        .type           PrefilterKernel,@function
        .size           PrefilterKernel,(.L_x_170 - PrefilterKernel)
        .other          PrefilterKernel,@"STO_CUDA_ENTRY STV_DEFAULT"
PrefilterKernel:
.text.PrefilterKernel:
        /* <DEDUP_REMOVED lines=27> */
[----:B------:R-:W-:Y:S05]  /*01b0*/  CALL.REL.NOINC `($__internal_6_$__cuda_sm3x_div_rn_noftz_f32_slowpath) ;  /* 0x0000005000fc7944 */ /* 0x000fea0003c00000 */
[----:B------:R-:W-:-:S07]  /*01c0*/  MOV R2, R0 ;  /* 0x0000000000027202 */ /* 0x000fce0000000f00 */
.L_x_66:
[----:B------:R-:W-:Y:S05]  /*01d0*/  BSYNC.RECONVERGENT B2 ;  /* 0x0000000000027941 */ /* 0x000fea0003800200 */
.L_x_65:
        /* <DEDUP_REMOVED lines=16> */
.L_x_68:
[----:B------:R-:W-:Y:S05]  /*02e0*/  BSYNC.RECONVERGENT B2 ;  /* 0x0000000000027941 */ /* 0x000fea0003800200 */
.L_x_67:
        /* <DEDUP_REMOVED lines=8> */
[----:B------:R-:W-:Y:S05]  /*0370*/  CALL.REL.NOINC `($__internal_5_$__cuda_sm20_rcp_rn_f32_slowpath) ;  /* 0x0000004c00b87944 */ /* 0x000fea0003c00000 */
[----:B------:R-:W-:Y:S01]  /*0380*/  MOV R3, R32 ;  /* 0x0000002000037202 */ /* 0x000fe20000000f00 */
[----:B------:R-:W-:Y:S06]  /*0390*/  BRA `(.L_x_70) ;  /* 0x0000000000107947 */ /* 0x000fec0003800000 */
.L_x_69:
[----:B------:R-:W0:Y:S02]  /*03a0*/  MUFU.RCP R0, R7 ;  /* 0x0000000700007308 */ /* 0x000e240000001000 */
[----:B0-----:R-:W-:-:S04]  /*03b0*/  FFMA R3, R7, R0, -1 ;  /* 0xbf80000007037423 */ /* 0x001fc80000000000 */
[----:B------:R-:W-:-:S04]  /*03c0*/  FADD.FTZ R3, -R3, -RZ ;  /* 0x800000ff03037221 */ /* 0x000fc80000010100 */
[----:B------:R-:W-:-:S07]  /*03d0*/  FFMA R3, R0, R3, R0 ;  /* 0x0000000300037223 */ /* 0x000fce0000000000 */
.L_x_70:
        /* <DEDUP_REMOVED lines=8> */
[----:B------:R-:W-:Y:S05]  /*0460*/  CALL.REL.NOINC `($__internal_5_$__cuda_sm20_rcp_rn_f32_slowpath) ;  /* 0x0000004c007c7944 */ /* 0x000fea0003c00000 */
[----:B------:R-:W-:Y:S01]  /*0470*/  MOV R67, R32 ;  /* 0x0000002000437202 */ /* 0x000fe20000000f00 */
[----:B------:R-:W-:Y:S06]  /*0480*/  BRA `(.L_x_72) ;  /* 0x0000000000107947 */ /* 0x000fec0003800000 */
.L_x_71:
[----:B------:R-:W0:Y:S02]  /*0490*/  MUFU.RCP R67, R42 ;  /* 0x0000002a00437308 */ /* 0x000e240000001000 */
[----:B0-----:R-:W-:-:S04]  /*04a0*/  FFMA R0, R42, R67, -1 ;  /* 0xbf8000002a007423 */ /* 0x001fc80000000043 */
[----:B------:R-:W-:-:S04]  /*04b0*/  FADD.FTZ R0, -R0, -RZ ;  /* 0x800000ff00007221 */ /* 0x000fc80000010100 */
[----:B------:R-:W-:-:S07]  /*04c0*/  FFMA R67, R67, R0, R67 ;  /* 0x0000000043437223 */ /* 0x000fce0000000043 */
.L_x_72:
[----:B------:R-:W0:Y:S01]  /*04d0*/  LDC.64 R46, c[0x0][0x390] ;  /* 0x0000e400ff2e7b82 */ /* 0x000e220000000a00 */
[----:B------:R-:W-:Y:S01]  /*04e0*/  FADD R13, R3, R3 ;  /* 0x00000003030d7221 */ /* 0x000fe20000000000 */
[----:B------:R-:W-:Y:S01]  /*04f0*/  FADD R15, R67, R67 ;  /* 0x00000043430f7221 */ /* 0x000fe20000000000 */
[----:B------:R-:W1:Y:S02]  /*0500*/  LDCU UR6, c[0x0][0x398] ;  /* 0x00007300ff0677ac */ /* 0x000e640008000800 */
[----:B------:R-:W-:Y:S01]  /*0510*/  FADD.SAT R0, -R13, R2 ;  /* 0x000000020d007221 */ /* 0x000fe20000002100 */
[----:B------:R-:W-:-:S03]  /*0520*/  FADD.SAT R5, -R15, R6 ;  /* 0x000000060f057221 */ /* 0x000fc60000002100 */
[----:B------:R-:W-:Y:S01]  /*0530*/  FFMA R55, R7, R0, -0.5 ;  /* 0xbf00000007377423 */ /* 0x000fe20000000000 */
[----:B------:R-:W-:Y:S02]  /*0540*/  FFMA R40, R42, R5, -0.5 ;  /* 0xbf0000002a287423 */ /* 0x000fe40000000005 */
[----:B------:R-:W2:Y:S01]  /*0550*/  LDC.64 R4, c[0x0][0x380] ;  /* 0x0000e000ff047b82 */ /* 0x000ea20000000a00 */
[----:B------:R-:W3:Y:S08]  /*0560*/  F2I.FLOOR.NTZ R14, R55 ;  /* 0x00000037000e7305 */ /* 0x000ef00000207100 */
[----:B------:R-:W4:Y:S01]  /*0570*/  F2I.FLOOR.NTZ R64, R40 ;  /* 0x0000002800407305 */ /* 0x000f220000207100 */
[----:B0-----:R-:W-:-:S02]  /*0580*/  IADD3 R49, PT, PT, R46, -0x1, RZ ;  /* 0xffffffff2e317810 */ /* 0x001fc40007ffe0ff */
[----:B------:R-:W-:Y:S01]  /*0590*/  IADD3 R47, PT, PT, R47, -0x1, RZ ;  /* 0xffffffff2f2f7810 */ /* 0x000fe20007ffe0ff */
[----:B------:R-:W-:Y:S01]  /*05a0*/  FADD.SAT R52, R13, R2 ;  /* 0x000000020d347221 */ /* 0x000fe20000002000 */
[C---:B---3--:R-:W-:Y:S02]  /*05b0*/  VIADDMNMX.RELU R32, R14.reuse, 0x1, R49, PT ;  /* 0x000000010e207846 */ /* 0x048fe40003801131 */
[----:B------:R-:W-:Y:S01]  /*05c0*/  VIMNMX.RELU R38, PT, PT, R14, R49, PT ;  /* 0x000000310e267248 */ /* 0x000fe20003fe1100 */
[----:B------:R-:W-:Y:S01]  /*05d0*/  FFMA R52, R7, R52, -0.5 ;  /* 0xbf00000007347423 */ /* 0x000fe20000000034 */
[----:B----4-:R-:W-:-:S03]  /*05e0*/  VIMNMX.RELU R57, PT, PT, R64, R47, PT ;  /* 0x0000002f40397248 */ /* 0x010fc60003fe1100 */
[----:B------:R-:W0:Y:S02]  /*05f0*/  F2I.FLOOR.NTZ R46, R52 ;  /* 0x00000034002e7305 */ /* 0x000e240000207100 */
[----:B-1----:R-:W-:Y:S01]  /*0600*/  IMAD R0, R57, UR6, R32 ;  /* 0x0000000639007c24 */ /* 0x002fe2000f8e0220 */
[----:B------:R-:W-:-:S04]  /*0610*/  VIADDMNMX.RELU R65, R64, 0x1, R47, PT ;  /* 0x0000000140417846 */ /* 0x000fc8000380112f */
[----:B------:R-:W-:Y:S01]  /*0620*/  SHF.L.U32 R11, R0, 0x2, RZ ;  /* 0x00000002000b7819 */ /* 0x000fe200000006ff */
[----:B------:R-:W-:-:S04]  /*0630*/  IMAD R0, R57, UR6, R38 ;  /* 0x0000000639007c24 */ /* 0x000fc8000f8e0226 */
[----:B--2---:R-:W-:Y:S01]  /*0640*/  IMAD.WIDE R10, R11, 0x4, R4 ;  /* 0x000000040b0a7825 */ /* 0x004fe200078e0204 */
[----:B------:R-:W-:-:S03]  /*0650*/  SHF.L.U32 R9, R0, 0x2, RZ ;  /* 0x0000000200097819 */ /* 0x000fc600000006ff */
[C---:B------:R-:W-:Y:S01]  /*0660*/  IMAD R0, R65.reuse, UR6, R38 ;  /* 0x0000000641007c24 */ /* 0x040fe2000f8e0226 */
[----:B0-----:R-:W-:Y:S01]  /*0670*/  VIADDMNMX.RELU R34, R46, 0x1, R49, PT ;  /* 0x000000012e227846 */ /* 0x001fe20003801131 */
[----:B------:R-:W2:Y:S03]  /*0680*/  LDG.E.CONSTANT R59, desc[UR4][R10.64] ;  /* 0x000000040a3b7981 */ /* 0x000ea6000c1e9900 */
[----:B------:R-:W-:Y:S01]  /*0690*/  SHF.L.U32 R17, R0, 0x2, RZ ;  /* 0x0000000200117819 */ /* 0x000fe200000006ff */
[----:B------:R-:W-:Y:S01]  /*06a0*/  IMAD R0, R65, UR6, R32 ;  /* 0x0000000641007c24 */ /* 0x000fe2000f8e0220 */
[----:B------:R-:W3:Y:S04]  /*06b0*/  LDG.E.CONSTANT R62, desc[UR4][R10.64+0x4] ;  /* 0x000004040a3e7981 */ /* 0x000ee8000c1e9900 */
[----:B------:R0:W4:Y:S01]  /*06c0*/  LDG.E.CONSTANT R61, desc[UR4][R10.64+0x8] ;  /* 0x000008040a3d7981 */ /* 0x000122000c1e9900 */
[----:B------:R-:W-:Y:S01]  /*06d0*/  FADD.SAT R15, R15, R6 ;  /* 0x000000060f0f7221 */ /* 0x000fe20000002000 */
[----:B------:R-:W-:Y:S01]  /*06e0*/  IMAD.WIDE R8, R9, 0x4, R4 ;  /* 0x0000000409087825 */ /* 0x000fe200078e0204 */
[----:B------:R-:W-:-:S03]  /*06f0*/  VIMNMX.RELU R68, PT, PT, R46, R49, PT ;  /* 0x000000312e447248 */ /* 0x000fc60003fe1100 */
[----:B------:R-:W-:Y:S01]  /*0700*/  IMAD.WIDE R16, R17, 0x4, R4 ;  /* 0x0000000411107825 */ /* 0x000fe200078e0204 */
[----:B------:R-:W5:Y:S01]  /*0710*/  LDG.E.CONSTANT R56, desc[UR4][R8.64] ;  /* 0x0000000408387981 */ /* 0x000f62000c1e9900 */
[----:B0-----:R-:W-:Y:S02]  /*0720*/  SHF.L.U32 R11, R0, 0x2, RZ ;  /* 0x00000002000b7819 */ /* 0x001fe400000006ff */
[----:B------:R-:W-:Y:S01]  /*0730*/  IMAD R0, R57, UR6, R34 ;  /* 0x0000000639007c24 */ /* 0x000fe2000f8e0222 */
[----:B------:R-:W5:Y:S04]  /*0740*/  LDG.E.CONSTANT R21, desc[UR4][R8.64+0x4] ;  /* 0x0000040408157981 */ /* 0x000f68000c1e9900 */
[----:B------:R-:W-:Y:S01]  /*0750*/  SHF.L.U32 R13, R0, 0x2, RZ ;  /* 0x00000002000d7819 */ /* 0x000fe200000006ff */
[----:B------:R-:W-:Y:S01]  /*0760*/  FFMA R0, R42, R15, -0.5 ;  /* 0xbf0000002a007423 */ /* 0x000fe2000000000f */
[----:B------:R0:W5:Y:S03]  /*0770*/  LDG.E.CONSTANT R53, desc[UR4][R8.64+0x8] ;  /* 0x0000080408357981 */ /* 0x000166000c1e9900 */
[----:B------:R-:W1:Y:S01]  /*0780*/  F2I.FLOOR.NTZ R54, R0 ;  /* 0x0000000000367305 */ /* 0x000e620000207100 */
[----:B------:R-:W-:Y:S01]  /*0790*/  IMAD.WIDE R10, R11, 0x4, R4 ;  /* 0x000000040b0a7825 */ /* 0x000fe200078e0204 */
[----:B------:R-:W5:Y:S04]  /*07a0*/  LDG.E.CONSTANT R35, desc[UR4][R16.64+0x4] ;  /* 0x0000040410237981 */ /* 0x000f68000c1e9900 */
[----:B------:R-:W5:Y:S01]  /*07b0*/  LDG.E.CONSTANT R45, desc[UR4][R16.64] ;  /* 0x00000004102d7981 */ /* 0x000f62000c1e9900 */
[----:B0-----:R-:W-:-:S03]  /*07c0*/  IMAD R8, R57, UR6, R68 ;  /* 0x0000000639087c24 */ /* 0x001fc6000f8e0244 */
[----:B------:R0:W5:Y:S01]  /*07d0*/  LDG.E.CONSTANT R44, desc[UR4][R16.64+0x8] ;  /* 0x00000804102c7981 */ /* 0x000162000c1e9900 */
[----:B------:R-:W-:Y:S01]  /*07e0*/  IMAD.WIDE R12, R13, 0x4, R4 ;  /* 0x000000040d0c7825 */ /* 0x000fe200078e0204 */
[----:B------:R-:W-:Y:S02]  /*07f0*/  SHF.L.U32 R9, R8, 0x2, RZ ;  /* 0x0000000208097819 */ /* 0x000fe400000006ff */
[----:B------:R-:W5:Y:S01]  /*0800*/  LDG.E.CONSTANT R28, desc[UR4][R10.64+0x4] ;  /* 0x000004040a1c7981 */ /* 0x000f62000c1e9900 */
[----:B-1----:R-:W-:-:S03]  /*0810*/  VIMNMX.RELU R43, PT, PT, R54, R47, PT ;  /* 0x0000002f362b7248 */ /* 0x002fc60003fe1100 */
[----:B------:R-:W5:Y:S01]  /*0820*/  LDG.E.CONSTANT R29, desc[UR4][R10.64] ;  /* 0x000000040a1d7981 */ /* 0x000f62000c1e9900 */
[----:B0-----:R-:W-:-:S03]  /*0830*/  IMAD R17, R65, UR6, R68 ;  /* 0x0000000641117c24 */ /* 0x001fc6000f8e0244 */
[----:B------:R0:W5:Y:S01]  /*0840*/  LDG.E.CONSTANT R27, desc[UR4][R10.64+0x8] ;  /* 0x000008040a1b7981 */ /* 0x000162000c1e9900 */
[----:B------:R-:W-:-:S03]  /*0850*/  IMAD.WIDE R8, R9, 0x4, R4 ;  /* 0x0000000409087825 */ /* 0x000fc600078e0204 */
[----:B------:R-:W5:Y:S04]  /*0860*/  LDG.E.CONSTANT R50, desc[UR4][R12.64+0x4] ;  /* 0x000004040c327981 */ /* 0x000f68000c1e9900 */
[----:B------:R-:W5:Y:S01]  /*0870*/  LDG.E.CONSTANT R48, desc[UR4][R12.64] ;  /* 0x000000040c307981 */ /* 0x000f62000c1e9900 */
[----:B0-----:R-:W-:Y:S01]  /*0880*/  SHF.L.U32 R11, R17, 0x2, RZ ;  /* 0x00000002110b7819 */ /* 0x001fe200000006ff */
[----:B------:R-:W-:Y:S02]  /*0890*/  IMAD R17, R65, UR6, R34 ;  /* 0x0000000641117c24 */ /* 0x000fe4000f8e0222 */
[----:B------:R0:W5:Y:S01]  /*08a0*/  LDG.E.CONSTANT R51, desc[UR4][R12.64+0x8] ;  /* 0x000008040c337981 */ /* 0x000162000c1e9900 */
[----:B------:R-:W-:Y:S02]  /*08b0*/  IMAD R18, R43, UR6, R32 ;  /* 0x000000062b127c24 */ /* 0x000fe4000f8e0220 */
[----:B------:R-:W-:Y:S01]  /*08c0*/  IMAD.WIDE R10, R11, 0x4, R4 ;  /* 0x000000040b0a7825 */ /* 0x000fe200078e0204 */
[----:B------:R-:W5:Y:S01]  /*08d0*/  LDG.E.CONSTANT R37, desc[UR4][R8.64] ;  /* 0x0000000408257981 */ /* 0x000f62000c1e9900 */
[----:B------:R-:W-:-:S03]  /*08e0*/  SHF.L.U32 R17, R17, 0x2, RZ ;  /* 0x0000000211117819 */ /* 0x000fc600000006ff */
[----:B------:R-:W5:Y:S04]  /*08f0*/  LDG.E.CONSTANT R16, desc[UR4][R8.64+0x4] ;  /* 0x0000040408107981 */ /* 0x000f68000c1e9900 */
[----:B------:R1:W5:Y:S01]  /*0900*/  LDG.E.CONSTANT R15, desc[UR4][R8.64+0x8] ;  /* 0x00000804080f7981 */ /* 0x000362000c1e9900 */
[----:B------:R-:W-:Y:S01]  /*0910*/  SHF.L.U32 R23, R18, 0x2, RZ ;  /* 0x0000000212177819 */ /* 0x000fe200000006ff */
[----:B0-----:R-:W-:Y:S02]  /*0920*/  IMAD R12, R43, UR6, R38 ;  /* 0x000000062b0c7c24 */ /* 0x001fe4000f8e0226 */
[----:B------:R-:W5:Y:S04]  /*0930*/  LDG.E.CONSTANT R19, desc[UR4][R10.64+0x4] ;  /* 0x000004040a137981 */ /* 0x000f68000c1e9900 */
[----:B------:R-:W5:Y:S01]  /*0940*/  LDG.E.CONSTANT R36, desc[UR4][R10.64] ;  /* 0x000000040a247981 */ /* 0x000f62000c1e9900 */
[----:B-1----:R-:W-:-:S03]  /*0950*/  IMAD.WIDE R8, R17, 0x4, R4 ;  /* 0x0000000411087825 */ /* 0x002fc600078e0204 */
[----:B------:R0:W5:Y:S01]  /*0960*/  LDG.E.CONSTANT R20, desc[UR4][R10.64+0x8] ;  /* 0x000008040a147981 */ /* 0x000162000c1e9900 */
[----:B------:R-:W-:Y:S01]  /*0970*/  SHF.L.U32 R33, R12, 0x2, RZ ;  /* 0x000000020c217819 */ /* 0x000fe200000006ff */
[--C-:B------:R-:W-:Y:S02]  /*0980*/  IMAD.WIDE R22, R23, 0x4, R4.reuse ;  /* 0x0000000417167825 */ /* 0x100fe400078e0204 */
[----:B------:R-:W5:Y:S04]  /*0990*/  LDG.E.CONSTANT R26, desc[UR4][R8.64] ;  /* 0x00000004081a7981 */ /* 0x000f68000c1e9900 */
[----:B------:R-:W5:Y:S04]  /*09a0*/  LDG.E.CONSTANT R25, desc[UR4][R8.64+0x4] ;  /* 0x0000040408197981 */ /* 0x000f68000c1e9900 */
[----:B------:R1:W5:Y:S01]  /*09b0*/  LDG.E.CONSTANT R24, desc[UR4][R8.64+0x8] ;  /* 0x0000080408187981 */ /* 0x000362000c1e9900 */
[----:B0-----:R-:W-:-:S03]  /*09c0*/  IMAD.WIDE R10, R33, 0x4, R4 ;  /* 0x00000004210a7825 */ /* 0x001fc600078e0204 */
[----:B------:R-:W5:Y:S01]  /*09d0*/  LDG.E.CONSTANT R12, desc[UR4][R22.64] ;  /* 0x00000004160c7981 */ /* 0x000f62000c1e9900 */
[----:B------:R-:W-:-:S03]  /*09e0*/  VIADDMNMX.RELU R33, R54, 0x1, R47, PT ;  /* 0x0000000136217846 */ /* 0x000fc6000380112f */
[----:B------:R-:W5:Y:S04]  /*09f0*/  LDG.E.CONSTANT R13, desc[UR4][R22.64+0x4] ;  /* 0x00000404160d7981 */ /* 0x000f68000c1e9900 */
[----:B------:R0:W5:Y:S01]  /*0a00*/  LDG.E.CONSTANT R17, desc[UR4][R22.64+0x8] ;  /* 0x0000080416117981 */ /* 0x000162000c1e9900 */
[----:B------:R-:W-:-:S03]  /*0a10*/  IMAD R18, R33, UR6, R38 ;  /* 0x0000000621127c24 */ /* 0x000fc6000f8e0226 */
[----:B------:R-:W5:Y:S04]  /*0a20*/  LDG.E.CONSTANT R58, desc[UR4][R10.64] ;  /* 0x000000040a3a7981 */ /* 0x000f68000c1e9900 */
[----:B------:R-:W5:Y:S04]  /*0a30*/  LDG.E.CONSTANT R41, desc[UR4][R10.64+0x4] ;  /* 0x000004040a297981 */ /* 0x000f68000c1e9900 */
[----:B------:R0:W5:Y:S01]  /*0a40*/  LDG.E.CONSTANT R60, desc[UR4][R10.64+0x8] ;  /* 0x000008040a3c7981 */ /* 0x000162000c1e9900 */
[----:B------:R-:W-:-:S05]  /*0a50*/  SHF.L.U32 R39, R18, 0x2, RZ ;  /* 0x0000000212277819 */ /* 0x000fca00000006ff */
[----:B-1----:R-:W-:-:S05]  /*0a60*/  IMAD.WIDE R8, R39, 0x4, R4 ;  /* 0x0000000427087825 */ /* 0x002fca00078e0204 */
[----:B------:R-:W5:Y:S04]  /*0a70*/  LDG.E.CONSTANT R39, desc[UR4][R8.64] ;  /* 0x0000000408277981 */ /* 0x000f68000c1e9900 */
[----:B------:R-:W5:Y:S01]  /*0a80*/  LDG.E.CONSTANT R18, desc[UR4][R8.64+0x4] ;  /* 0x0000040408127981 */ /* 0x000f62000c1e9900 */
[----:B0-----:R-:W-:-:S03]  /*0a90*/  IMAD R22, R33, UR6, R32 ;  /* 0x0000000621167c24 */ /* 0x001fc6000f8e0220 */
[----:B------:R0:W5:Y:S02]  /*0aa0*/  LDG.E.CONSTANT R69, desc[UR4][R8.64+0x8] ;  /* 0x0000080408457981 */ /* 0x000164000c1e9900 */
[----:B------:R-:W-:Y:S02]  /*0ab0*/  SHF.L.U32 R11, R22, 0x2, RZ ;  /* 0x00000002160b7819 */ /* 0x000fe400000006ff */
[----:B------:R-:W-:-:S03]  /*0ac0*/  I2FP.F32.S32 R23, R64 ;  /* 0x0000004000177245 */ /* 0x000fc60000201400 */
[----:B------:R-:W-:-:S04]  /*0ad0*/  IMAD.WIDE R10, R11, 0x4, R4 ;  /* 0x000000040b0a7825 */ /* 0x000fc800078e0204 */
[----:B------:R-:W-:Y:S02]  /*0ae0*/  FADD R40, R40, -R23 ;  /* 0x8000001728287221 */ /* 0x000fe40000000000 */
[----:B------:R-:W5:Y:S01]  /*0af0*/  LDG.E.CONSTANT R23, desc[UR4][R10.64] ;  /* 0x000000040a177981 */ /* 0x000f62000c1e9900 */
[----:B------:R-:W-:-:S05]  /*0b00*/  I2FP.F32.S32 R14, R14 ;  /* 0x0000000e000e7245 */ /* 0x000fca0000201400 */
[----:B------:R-:W-:Y:S01]  /*0b10*/  FADD R55, R55, -R14 ;  /* 0x8000000e37377221 */ /* 0x000fe20000000000 */
[----:B------:R-:W-:-:S04]  /*0b20*/  FADD R14, -R40, 1 ;  /* 0x3f800000280e7421 */ /* 0x000fc80000000100 */
[----:B------:R-:W-:Y:S01]  /*0b30*/  FMUL R22, R55, R14 ;  /* 0x0000000e37167220 */ /* 0x000fe20000400000 */
[----:B0-----:R-:W-:-:S05]  /*0b40*/  I2FP.F32.S32 R9, R46 ;  /* 0x0000002e00097245 */ /* 0x001fca0000201400 */
[----:B------:R-:W-:Y:S01]  /*0b50*/  FADD R52, R52, -R9 ;  /* 0x8000000934347221 */ /* 0x000fe20000000000 */
[----:B------:R-:W-:-:S05]  /*0b60*/  IMAD R9, R43, UR6, R34 ;  /* 0x000000062b097c24 */ /* 0x000fca000f8e0222 */
[----:B------:R-:W-:Y:S01]  /*0b70*/  SHF.L.U32 R9, R9, 0x2, RZ ;  /* 0x0000000209097819 */ /* 0x000fe200000006ff */
[C---:B--2---:R-:W-:Y:S01]  /*0b80*/  FMUL R59, R22.reuse, R59 ;  /* 0x0000003b163b7220 */ /* 0x044fe20000400000 */
[C---:B---3--:R-:W-:Y:S01]  /*0b90*/  FMUL R64, R22.reuse, R62 ;  /* 0x0000003e16407220 */ /* 0x048fe20000400000 */
[----:B----4-:R-:W-:Y:S01]  /*0ba0*/  FMUL R66, R22, R61 ;  /* 0x0000003d16427220 */ /* 0x010fe20000400000 */
[----:B------:R-:W-:Y:S01]  /*0bb0*/  FADD R61, -R55, 1 ;  /* 0x3f800000373d7421 */ /* 0x000fe20000000100 */
[----:B------:R-:W2:Y:S03]  /*0bc0*/  LDG.E.CONSTANT R22, desc[UR4][R10.64+0x4] ;  /* 0x000004040a167981 */ /* 0x000ea6000c1e9900 */
[----:B------:R-:W-:-:S04]  /*0bd0*/  FMUL R62, R61, R14 ;  /* 0x0000000e3d3e7220 */ /* 0x000fc80000400000 */
[----:B-----5:R-:W-:Y:S01]  /*0be0*/  FFMA R8, R62, R56, R59 ;  /* 0x000000383e087223 */ /* 0x020fe2000000003b */
[----:B------:R-:W-:Y:S01]  /*0bf0*/  FMUL R59, R40, R61 ;  /* 0x0000003d283b7220 */ /* 0x000fe20000400000 */
[C---:B------:R-:W-:Y:S01]  /*0c00*/  FFMA R56, R62.reuse, R21, R64 ;  /* 0x000000153e387223 */ /* 0x040fe20000000040 */
[----:B------:R-:W-:Y:S01]  /*0c10*/  I2FP.F32.S32 R21, R54 ;  /* 0x0000003600157245 */ /* 0x000fe20000201400 */
[----:B------:R-:W-:Y:S01]  /*0c20*/  FMUL R54, R55, R40 ;  /* 0x0000002837367220 */ /* 0x000fe20000400000 */
[----:B------:R-:W-:Y:S01]  /*0c30*/  FADD.SAT R64, RZ, R2 ;  /* 0x00000002ff407221 */ /* 0x000fe20000002000 */
[----:B------:R-:W-:Y:S02]  /*0c40*/  FFMA R53, R62, R53, R66 ;  /* 0x000000353e357223 */ /* 0x000fe40000000042 */
[----:B------:R-:W-:Y:S02]  /*0c50*/  FADD R0, R0, -R21 ;  /* 0x8000001500007221 */ /* 0x000fe40000000000 */
[----:B------:R0:W3:Y:S01]  /*0c60*/  LDG.E.CONSTANT R21, desc[UR4][R10.64+0x8] ;  /* 0x000008040a157981 */ /* 0x0000e2000c1e9900 */
[----:B------:R-:W-:Y:S01]  /*0c70*/  FFMA R35, R59, R35, R56 ;  /* 0x000000233b237223 */ /* 0x000fe20000000038 */
[----:B------:R-:W-:Y:S01]  /*0c80*/  FFMA R64, R7, R64, -0.5 ;  /* 0xbf00000007407423 */ /* 0x000fe20000000040 */
[C---:B------:R-:W-:Y:S01]  /*0c90*/  FFMA R63, R59.reuse, R45, R8 ;  /* 0x0000002d3b3f7223 */ /* 0x040fe20000000008 */
[----:B------:R-:W-:Y:S01]  /*0ca0*/  FFMA R56, R59, R44, R53 ;  /* 0x0000002c3b387223 */ /* 0x000fe20000000035 */
[----:B0-----:R-:W-:-:S02]  /*0cb0*/  IMAD R10, R43, UR6, R68 ;  /* 0x000000062b0a7c24 */ /* 0x001fc4000f8e0244 */
[----:B------:R-:W-:Y:S01]  /*0cc0*/  FMUL R11, R14, R52 ;  /* 0x000000340e0b7220 */ /* 0x000fe20000400000 */
[----:B------:R-:W-:Y:S01]  /*0cd0*/  FFMA R28, R54, R28, R35 ;  /* 0x0000001c361c7223 */ /* 0x000fe20000000023 */
[----:B------:R-:W-:Y:S01]  /*0ce0*/  FADD R35, -R52, 1 ;  /* 0x3f80000034237421 */ /* 0x000fe20000000100 */
[----:B------:R-:W-:Y:S01]  /*0cf0*/  IMAD.WIDE R8, R9, 0x4, R4 ;  /* 0x0000000409087825 */ /* 0x000fe200078e0204 */
[----:B------:R-:W-:-:S03]  /*0d00*/  SHF.L.U32 R59, R10, 0x2, RZ ;  /* 0x000000020a3b7819 */ /* 0x000fc600000006ff */
[C---:B------:R-:W-:Y:S01]  /*0d10*/  FFMA R29, R54.reuse, R29, R63 ;  /* 0x0000001d361d7223 */ /* 0x040fe2000000003f */
[----:B------:R-:W0:Y:S01]  /*0d20*/  F2I.FLOOR.NTZ R66, R64 ;  /* 0x0000004000427305 */ /* 0x000e220000207100 */
[----:B------:R-:W4:Y:S01]  /*0d30*/  LDG.E.CONSTANT R44, desc[UR4][R8.64] ;  /* 0x00000004082c7981 */ /* 0x000f22000c1e9900 */
[----:B------:R-:W-:Y:S01]  /*0d40*/  FFMA R27, R54, R27, R56 ;  /* 0x0000001b361b7223 */ /* 0x000fe20000000038 */
[----:B------:R-:W-:Y:S02]  /*0d50*/  IMAD R56, R33, UR6, R68 ;  /* 0x0000000621387c24 */ /* 0x000fe4000f8e0244 */
[----:B------:R-:W5:Y:S01]  /*0d60*/  LDG.E.CONSTANT R45, desc[UR4][R8.64+0x4] ;  /* 0x00000404082d7981 */ /* 0x000f62000c1e9900 */
[C---:B------:R-:W-:Y:S01]  /*0d70*/  FMUL R53, R11.reuse, R50 ;  /* 0x000000320b357220 */ /* 0x040fe20000400000 */
[----:B------:R-:W-:Y:S02]  /*0d80*/  FMUL R50, R14, R35 ;  /* 0x000000230e327220 */ /* 0x000fe40000400000 */
[----:B------:R1:W5:Y:S01]  /*0d90*/  LDG.E.CONSTANT R46, desc[UR4][R8.64+0x8] ;  /* 0x00000804082e7981 */ /* 0x000362000c1e9900 */
[C---:B------:R-:W-:Y:S01]  /*0da0*/  FMUL R63, R11.reuse, R48 ;  /* 0x000000300b3f7220 */ /* 0x040fe20000400000 */
[----:B------:R-:W-:Y:S01]  /*0db0*/  FMUL R54, R11, R51 ;  /* 0x000000330b367220 */ /* 0x000fe20000400000 */
[----:B------:R-:W-:-:S04]  /*0dc0*/  IMAD.WIDE R10, R59, 0x4, R4 ;  /* 0x000000043b0a7825 */ /* 0x000fc800078e0204 */
[----:B------:R-:W-:Y:S01]  /*0dd0*/  FFMA R63, R50, R37, R63 ;  /* 0x00000025323f7223 */ /* 0x000fe2000000003f */
[----:B-1----:R-:W-:Y:S01]  /*0de0*/  SHF.L.U32 R9, R56, 0x2, RZ ;  /* 0x0000000238097819 */ /* 0x002fe200000006ff */
[----:B------:R-:W5:Y:S01]  /*0df0*/  LDG.E.CONSTANT R51, desc[UR4][R10.64] ;  /* 0x000000040a337981 */ /* 0x000f62000c1e9900 */
[C---:B------:R-:W-:Y:S01]  /*0e00*/  FFMA R48, R50.reuse, R16, R53 ;  /* 0x0000001032307223 */ /* 0x040fe20000000035 */
[----:B------:R-:W-:Y:S01]  /*0e10*/  FFMA R54, R50, R15, R54 ;  /* 0x0000000f32367223 */ /* 0x000fe20000000036 */
[----:B------:R-:W-:Y:S01]  /*0e20*/  FMUL R50, R40, R35 ;  /* 0x0000002328327220 */ /* 0x000fe20000400000 */
[----:B------:R-:W-:Y:S01]  /*0e30*/  IMAD.WIDE R8, R9, 0x4, R4 ;  /* 0x0000000409087825 */ /* 0x000fe200078e0204 */
[----:B------:R-:W5:Y:S03]  /*0e40*/  LDG.E.CONSTANT R53, desc[UR4][R10.64+0x4] ;  /* 0x000004040a357981 */ /* 0x000f66000c1e9900 */
[C---:B------:R-:W-:Y:S01]  /*0e50*/  FFMA R48, R50.reuse, R19, R48 ;  /* 0x0000001332307223 */ /* 0x040fe20000000030 */
[----:B------:R1:W5:Y:S01]  /*0e60*/  LDG.E.CONSTANT R59, desc[UR4][R10.64+0x8] ;  /* 0x000008040a3b7981 */ /* 0x000362000c1e9900 */
[----:B------:R-:W-:-:S03]  /*0e70*/  FFMA R36, R50, R36, R63 ;  /* 0x0000002432247223 */ /* 0x000fc6000000003f */
[----:B------:R-:W5:Y:S01]  /*0e80*/  LDG.E.CONSTANT R16, desc[UR4][R8.64] ;  /* 0x0000000408107981 */ /* 0x000f62000c1e9900 */
[----:B------:R-:W-:Y:S01]  /*0e90*/  FFMA R19, R50, R20, R54 ;  /* 0x0000001432137223 */ /* 0x000fe20000000036 */
[----:B------:R-:W-:Y:S02]  /*0ea0*/  FADD R54, -R0, 1 ;  /* 0x3f80000000367421 */ /* 0x000fe40000000100 */
[----:B------:R-:W5:Y:S01]  /*0eb0*/  LDG.E.CONSTANT R37, desc[UR4][R8.64+0x4] ;  /* 0x0000040408257981 */ /* 0x000f62000c1e9900 */
[----:B-1----:R-:W-:Y:S01]  /*0ec0*/  FMUL R11, R40, R52 ;  /* 0x00000034280b7220 */ /* 0x002fe20000400000 */
[----:B0-----:R-:W-:Y:S02]  /*0ed0*/  VIADDMNMX.RELU R50, R66, 0x1, R49, PT ;  /* 0x0000000142327846 */ /* 0x001fe40003801131 */
[----:B------:R0:W5:Y:S01]  /*0ee0*/  LDG.E.CONSTANT R15, desc[UR4][R8.64+0x8] ;  /* 0x00000804080f7981 */ /* 0x000162000c1e9900 */
[C---:B------:R-:W-:Y:S01]  /*0ef0*/  FFMA R26, R11.reuse, R26, R36 ;  /* 0x0000001a0b1a7223 */ /* 0x040fe20000000024 */
[C---:B------:R-:W-:Y:S01]  /*0f00*/  FFMA R25, R11.reuse, R25, R48 ;  /* 0x000000190b197223 */ /* 0x040fe20000000030 */
[----:B------:R-:W-:Y:S01]  /*0f10*/  FFMA R24, R11, R24, R19 ;  /* 0x000000180b187223 */ /* 0x000fe20000000013 */
[----:B------:R-:W-:-:S02]  /*0f20*/  IMAD R11, R33, UR6, R34 ;  /* 0x00000006210b7c24 */ /* 0x000fc4000f8e0222 */
[-C--:B0-----:R-:W-:Y:S01]  /*0f30*/  FMUL R8, R55, R54.reuse ;  /* 0x0000003637087220 */ /* 0x081fe20000400000 */
[----:B------:R-:W-:Y:S01]  /*0f40*/  VIMNMX.RELU R48, PT, PT, R66, R49, PT ;  /* 0x0000003142307248 */ /* 0x000fe20003fe1100 */
[----:B------:R-:W-:Y:S01]  /*0f50*/  FMUL R9, R61, R54 ;  /* 0x000000363d097220 */ /* 0x000fe20000400000 */
[----:B------:R-:W-:Y:S01]  /*0f60*/  SHF.L.U32 R11, R11, 0x2, RZ ;  /* 0x000000020b0b7819 */ /* 0x000fe200000006ff */
[C---:B------:R-:W-:Y:S01]  /*0f70*/  FMUL R12, R8.reuse, R12 ;  /* 0x0000000c080c7220 */ /* 0x040fe20000400000 */
[C---:B------:R-:W-:Y:S01]  /*0f80*/  FMUL R10, R8.reuse, R13 ;  /* 0x0000000d080a7220 */ /* 0x040fe20000400000 */
[----:B------:R-:W-:Y:S01]  /*0f90*/  FMUL R17, R8, R17 ;  /* 0x0000001108117220 */ /* 0x000fe20000400000 */
[C---:B------:R-:W-:Y:S02]  /*0fa0*/  IMAD R8, R57.reuse, UR6, R50 ;  /* 0x0000000639087c24 */ /* 0x040fe4000f8e0232 */
[----:B------:R-:W-:Y:S02]  /*0fb0*/  IMAD R57, R57, UR6, R48 ;  /* 0x0000000639397c24 */ /* 0x000fe4000f8e0230 */
[----:B------:R-:W-:Y:S01]  /*0fc0*/  FFMA R58, R9, R58, R12 ;  /* 0x0000003a093a7223 */ /* 0x000fe2000000000c */
[----:B------:R-:W-:-:S04]  /*0fd0*/  IMAD.WIDE R12, R11, 0x4, R4 ;  /* 0x000000040b0c7825 */ /* 0x000fc800078e0204 */
[C---:B------:R-:W-:Y:S01]  /*0fe0*/  FFMA R41, R9.reuse, R41, R10 ;  /* 0x0000002909297223 */ /* 0x040fe2000000000a */
[----:B------:R-:W-:Y:S01]  /*0ff0*/  FFMA R60, R9, R60, R17 ;  /* 0x0000003c093c7223 */ /* 0x000fe20000000011 */
[----:B------:R-:W-:Y:S01]  /*1000*/  SHF.L.U32 R9, R8, 0x2, RZ ;  /* 0x0000000208097819 */ /* 0x000fe200000006ff */
[----:B------:R-:W5:Y:S01]  /*1010*/  LDG.E.CONSTANT R20, desc[UR4][R12.64] ;  /* 0x000000040c147981 */ /* 0x000f62000c1e9900 */
[----:B------:R-:W-:-:S03]  /*1020*/  SHF.L.U32 R11, R57, 0x2, RZ ;  /* 0x00000002390b7819 */ /* 0x000fc600000006ff */
[----:B------:R-:W5:Y:S01]  /*1030*/  LDG.E.CONSTANT R19, desc[UR4][R12.64+0x4] ;  /* 0x000004040c137981 */ /* 0x000f62000c1e9900 */
[----:B------:R-:W-:-:S03]  /*1040*/  IMAD.WIDE R8, R9, 0x4, R4 ;  /* 0x0000000409087825 */ /* 0x000fc600078e0204 */
[----:B------:R0:W5:Y:S01]  /*1050*/  LDG.E.CONSTANT R17, desc[UR4][R12.64+0x8] ;  /* 0x000008040c117981 */ /* 0x000162000c1e9900 */
[----:B------:R-:W-:-:S03]  /*1060*/  IMAD.WIDE R10, R11, 0x4, R4 ;  /* 0x000000040b0a7825 */ /* 0x000fc600078e0204 */
[----:B------:R-:W5:Y:S04]  /*1070*/  LDG.E.CONSTANT R56, desc[UR4][R8.64+0x4] ;  /* 0x0000040408387981 */ /* 0x000f68000c1e9900 */
[----:B------:R-:W5:Y:S04]  /*1080*/  LDG.E.CONSTANT R57, desc[UR4][R8.64+0x8] ;  /* 0x0000080408397981 */ /* 0x000f68000c1e9900 */
[----:B------:R1:W5:Y:S04]  /*1090*/  LDG.E.CONSTANT R36, desc[UR4][R8.64] ;  /* 0x0000000408247981 */ /* 0x000368000c1e9900 */
[----:B------:R-:W5:Y:S01]  /*10a0*/  LDG.E.CONSTANT R62, desc[UR4][R10.64+0x4] ;  /* 0x000004040a3e7981 */ /* 0x000f62000c1e9900 */
[----:B0-----:R-:W-:-:S03]  /*10b0*/  IMAD R12, R65, UR6, R48 ;  /* 0x00000006410c7c24 */ /* 0x001fc6000f8e0230 */
[----:B------:R-:W5:Y:S01]  /*10c0*/  LDG.E.CONSTANT R63, desc[UR4][R10.64+0x8] ;  /* 0x000008040a3f7981 */ /* 0x000f62000c1e9900 */
[----:B-1----:R-:W-:-:S04]  /*10d0*/  FMUL R8, R61, R0 ;  /* 0x000000003d087220 */ /* 0x002fc80000400000 */
[C---:B------:R-:W-:Y:S02]  /*10e0*/  FFMA R39, R8.reuse, R39, R58 ;  /* 0x0000002708277223 */ /* 0x040fe4000000003a */
[----:B------:R0:W5:Y:S01]  /*10f0*/  LDG.E.CONSTANT R58, desc[UR4][R10.64] ;  /* 0x000000040a3a7981 */ /* 0x000162000c1e9900 */
[----:B------:R-:W-:Y:S01]  /*1100*/  FFMA R13, R8, R18, R41 ;  /* 0x00000012080d7223 */ /* 0x000fe20000000029 */
[----:B------:R-:W-:Y:S01]  /*1110*/  SHF.L.U32 R41, R12, 0x2, RZ ;  /* 0x000000020c297819 */ /* 0x000fe200000006ff */
[----:B------:R-:W-:-:S04]  /*1120*/  FFMA R69, R8, R69, R60 ;  /* 0x0000004508457223 */ /* 0x000fc8000000003c */
[----:B------:R-:W-:-:S05]  /*1130*/  IMAD.WIDE R8, R41, 0x4, R4 ;  /* 0x0000000429087825 */ /* 0x000fca00078e0204 */
[----:B------:R-:W5:Y:S01]  /*1140*/  LDG.E.CONSTANT R41, desc[UR4][R8.64] ;  /* 0x0000000408297981 */ /* 0x000f62000c1e9900 */
[----:B0-----:R-:W-:-:S03]  /*1150*/  FMUL R10, R55, R0 ;  /* 0x00000000370a7220 */ /* 0x001fc60000400000 */
[----:B------:R-:W5:Y:S01]  /*1160*/  LDG.E.CONSTANT R60, desc[UR4][R8.64+0x4] ;  /* 0x00000404083c7981 */ /* 0x000f62000c1e9900 */
[----:B------:R-:W-:-:S03]  /*1170*/  FFMA R23, R10, R23, R39 ;  /* 0x000000170a177223 */ /* 0x000fc60000000027 */
[----:B------:R0:W5:Y:S01]  /*1180*/  LDG.E.CONSTANT R39, desc[UR4][R8.64+0x8] ;  /* 0x0000080408277981 */ /* 0x000162000c1e9900 */
[----:B------:R-:W-:Y:S02]  /*1190*/  IMAD R65, R65, UR6, R50 ;  /* 0x0000000641417c24 */ /* 0x000fe4000f8e0232 */
[----:B------:R-:W-:-:S03]  /*11a0*/  FMUL R11, R52, R54 ;  /* 0x00000036340b7220 */ /* 0x000fc60000400000 */
[----:B------:R-:W-:Y:S02]  /*11b0*/  SHF.L.U32 R65, R65, 0x2, RZ ;  /* 0x0000000241417819 */ /* 0x000fe400000006ff */
[----:B0-----:R-:W-:Y:S01]  /*11c0*/  I2FP.F32.S32 R9, R66 ;  /* 0x0000004200097245 */ /* 0x001fe20000201400 */
[----:B--2---:R-:W-:Y:S02]  /*11d0*/  FFMA R22, R10, R22, R13 ;  /* 0x000000160a167223 */ /* 0x004fe4000000000d */
[----:B------:R-:W-:-:S05]  /*11e0*/  IMAD.WIDE R12, R65, 0x4, R4 ;  /* 0x00000004410c7825 */ /* 0x000fca00078e0204 */
[----:B------:R-:W2:Y:S01]  /*11f0*/  LDG.E.CONSTANT R18, desc[UR4][R12.64] ;  /* 0x000000040c127981 */ /* 0x000ea2000c1e9900 */
[----:B---3--:R-:W-:Y:S01]  /*1200*/  FFMA R21, R10, R21, R69 ;  /* 0x000000150a157223 */ /* 0x008fe20000000045 */
[----:B------:R-:W-:Y:S01]  /*1210*/  FMUL R10, R35, R54 ;  /* 0x00000036230a7220 */ /* 0x000fe20000400000 */
[C---:B----4-:R-:W-:Y:S01]  /*1220*/  FMUL R65, R11.reuse, R44 ;  /* 0x0000002c0b417220 */ /* 0x050fe20000400000 */
[C---:B-----5:R-:W-:Y:S01]  /*1230*/  FMUL R46, R11.reuse, R46 ;  /* 0x0000002e0b2e7220 */ /* 0x060fe20000400000 */
[----:B------:R-:W-:Y:S02]  /*1240*/  FMUL R44, R11, R45 ;  /* 0x0000002d0b2c7220 */ /* 0x000fe40000400000 */
[----:B------:R-:W-:Y:S01]  /*1250*/  FFMA R51, R10, R51, R65 ;  /* 0x000000330a337223 */ /* 0x000fe20000000041 */
[----:B------:R-:W-:Y:S01]  /*1260*/  FMUL R65, R52, R0 ;  /* 0x0000000034417220 */ /* 0x000fe20000400000 */
[----:B------:R-:W-:Y:S01]  /*1270*/  FFMA R66, R10, R59, R46 ;  /* 0x0000003b0a427223 */ /* 0x000fe2000000002e */
[----:B------:R-:W-:Y:S01]  /*1280*/  FADD R59, R64, -R9 ;  /* 0x80000009403b7221 */ /* 0x000fe20000000000 */
[----:B------:R-:W-:-:S02]  /*1290*/  IMAD R9, R43, UR6, R50 ;  /* 0x000000062b097c24 */ /* 0x000fc4000f8e0232 */
[----:B------:R-:W-:Y:S02]  /*12a0*/  IMAD R43, R43, UR6, R48 ;  /* 0x000000062b2b7c24 */ /* 0x000fe4000f8e0230 */
[----:B------:R-:W-:Y:S01]  /*12b0*/  FFMA R8, R10, R53, R44 ;  /* 0x000000350a087223 */ /* 0x000fe2000000002c */
[----:B------:R-:W-:Y:S01]  /*12c0*/  FMUL R44, R35, R0 ;  /* 0x00000000232c7220 */ /* 0x000fe20000400000 */
[----:B------:R-:W-:Y:S02]  /*12d0*/  SHF.L.U32 R11, R9, 0x2, RZ ;  /* 0x00000002090b7819 */ /* 0x000fe400000006ff */
[----:B------:R-:W-:Y:S01]  /*12e0*/  SHF.L.U32 R9, R43, 0x2, RZ ;  /* 0x000000022b097819 */ /* 0x000fe200000006ff */
[C---:B------:R-:W-:Y:S01]  /*12f0*/  FFMA R53, R44.reuse, R16, R51 ;  /* 0x000000102c357223 */ /* 0x040fe20000000033 */
[C---:B------:R-:W-:Y:S01]  /*1300*/  FFMA R64, R44.reuse, R37, R8 ;  /* 0x000000252c407223 */ /* 0x040fe20000000008 */
[----:B------:R-:W-:Y:S01]  /*1310*/  FFMA R66, R44, R15, R66 ;  /* 0x0000000f2c427223 */ /* 0x000fe20000000042 */
[--C-:B------:R-:W-:Y:S01]  /*1320*/  IMAD.WIDE R10, R11, 0x4, R4.reuse ;  /* 0x000000040b0a7825 */ /* 0x100fe200078e0204 */
[----:B------:R-:W3:Y:S03]  /*1330*/  LDG.E.CONSTANT R15, desc[UR4][R12.64+0x4] ;  /* 0x000004040c0f7981 */ /* 0x000ee6000c1e9900 */
[----:B------:R-:W-:Y:S01]  /*1340*/  IMAD.WIDE R8, R9, 0x4, R4 ;  /* 0x0000000409087825 */ /* 0x000fe200078e0204 */
[----:B------:R0:W4:Y:S04]  /*1350*/  LDG.E.CONSTANT R16, desc[UR4][R12.64+0x8] ;  /* 0x000008040c107981 */ /* 0x000128000c1e9900 */
[----:B------:R-:W5:Y:S04]  /*1360*/  LDG.E.CONSTANT R43, desc[UR4][R10.64] ;  /* 0x000000040a2b7981 */ /* 0x000f68000c1e9900 */
[----:B------:R-:W5:Y:S01]  /*1370*/  LDG.E.CONSTANT R45, desc[UR4][R10.64+0x4] ;  /* 0x000004040a2d7981 */ /* 0x000f62000c1e9900 */
[----:B0-----:R-:W-:-:S03]  /*1380*/  IMAD R12, R33, UR6, R48 ;  /* 0x00000006210c7c24 */ /* 0x001fc6000f8e0230 */
[----:B------:R-:W5:Y:S04]  /*1390*/  LDG.E.CONSTANT R46, desc[UR4][R10.64+0x8] ;  /* 0x000008040a2e7981 */ /* 0x000f68000c1e9900 */
[----:B------:R-:W5:Y:S04]  /*13a0*/  LDG.E.CONSTANT R37, desc[UR4][R8.64] ;  /* 0x0000000408257981 */ /* 0x000f68000c1e9900 */
[----:B------:R-:W5:Y:S04]  /*13b0*/  LDG.E.CONSTANT R44, desc[UR4][R8.64+0x4] ;  /* 0x00000404082c7981 */ /* 0x000f68000c1e9900 */
[----:B------:R0:W5:Y:S01]  /*13c0*/  LDG.E.CONSTANT R51, desc[UR4][R8.64+0x8] ;  /* 0x0000080408337981 */ /* 0x000162000c1e9900 */
[----:B------:R-:W-:Y:S01]  /*13d0*/  FFMA R20, R65, R20, R53 ;  /* 0x0000001441147223 */ /* 0x000fe20000000035 */
[----:B------:R-:W-:Y:S01]  /*13e0*/  FADD R53, -R59, 1 ;  /* 0x3f8000003b357421 */ /* 0x000fe20000000100 */
[C---:B------:R-:W-:Y:S01]  /*13f0*/  FFMA R19, R65.reuse, R19, R64 ;  /* 0x0000001341137223 */ /* 0x040fe20000000040 */
[----:B------:R-:W-:Y:S01]  /*1400*/  FFMA R17, R65, R17, R66 ;  /* 0x0000001141117223 */ /* 0x000fe20000000042 */
[C---:B------:R-:W-:Y:S01]  /*1410*/  FMUL R65, R14.reuse, R59 ;  /* 0x0000003b0e417220 */ /* 0x040fe20000400000 */
[----:B------:R-:W-:Y:S01]  /*1420*/  FMUL R13, R14, R53 ;  /* 0x000000350e0d7220 */ /* 0x000fe20000400000 */
[----:B0-----:R-:W-:-:S02]  /*1430*/  SHF.L.U32 R9, R12, 0x2, RZ ;  /* 0x000000020c097819 */ /* 0x001fc400000006ff */
[C---:B------:R-:W-:Y:S01]  /*1440*/  FMUL R11, R65.reuse, R56 ;  /* 0x00000038410b7220 */ /* 0x040fe20000400000 */
[----:B------:R-:W-:Y:S01]  /*1450*/  FMUL R66, R65, R57 ;  /* 0x0000003941427220 */ /* 0x000fe20000400000 */
[----:B------:R-:W-:Y:S01]  /*1460*/  FADD.SAT R57, RZ, R6 ;  /* 0x00000006ff397221 */ /* 0x000fe20000002000 */
[----:B------:R-:W-:Y:S02]  /*1470*/  IMAD R33, R33, UR6, R50 ;  /* 0x0000000621217c24 */ /* 0x000fe4000f8e0232 */
[----:B------:R-:W-:Y:S01]  /*1480*/  FMUL R36, R65, R36 ;  /* 0x0000002441247220 */ /* 0x000fe20000400000 */
[----:B------:R-:W-:Y:S01]  /*1490*/  FFMA R57, R42, R57, -0.5 ;  /* 0xbf0000002a397423 */ /* 0x000fe20000000039 */
[----:B------:R-:W-:Y:S01]  /*14a0*/  FFMA R65, R13, R62, R11 ;  /* 0x0000003e0d417223 */ /* 0x000fe2000000000b */
[----:B------:R-:W-:Y:S01]  /*14b0*/  IMAD.WIDE R10, R9, 0x4, R4 ;  /* 0x00000004090a7825 */ /* 0x000fe200078e0204 */
[----:B------:R-:W-:-:S04]  /*14c0*/  SHF.L.U32 R9, R33, 0x2, RZ ;  /* 0x0000000221097819 */ /* 0x000fc800000006ff */
[----:B------:R-:W5:Y:S04]  /*14d0*/  LDG.E.CONSTANT R33, desc[UR4][R10.64+0x4] ;  /* 0x000004040a217981 */ /* 0x000f68000c1e9900 */
[----:B------:R-:W5:Y:S01]  /*14e0*/  LDG.E.CONSTANT R56, desc[UR4][R10.64+0x8] ;  /* 0x000008040a387981 */ /* 0x000f62000c1e9900 */
[C---:B------:R-:W-:Y:S02]  /*14f0*/  FFMA R64, R13.reuse, R58, R36 ;  /* 0x0000003a0d407223 */ /* 0x040fe40000000024 */
[----:B------:R-:W0:Y:S01]  /*1500*/  F2I.FLOOR.NTZ R58, R57 ;  /* 0x00000039003a7305 */ /* 0x000e220000207100 */
[----:B------:R1:W5:Y:S01]  /*1510*/  LDG.E.CONSTANT R36, desc[UR4][R10.64] ;  /* 0x000000040a247981 */ /* 0x000362000c1e9900 */
[----:B------:R-:W-:Y:S01]  /*1520*/  FFMA R66, R13, R63, R66 ;  /* 0x0000003f0d427223 */ /* 0x000fe20000000042 */
[----:B------:R-:W-:Y:S01]  /*1530*/  FMUL R63, R40, R53 ;  /* 0x00000035283f7220 */ /* 0x000fe20000400000 */
[----:B------:R-:W-:-:S05]  /*1540*/  IMAD.WIDE R8, R9, 0x4, R4 ;  /* 0x0000000409087825 */ /* 0x000fca00078e0204 */
[----:B------:R-:W5:Y:S01]  /*1550*/  LDG.E.CONSTANT R14, desc[UR4][R8.64] ;  /* 0x00000004080e7981 */ /* 0x000f62000c1e9900 */
[----:B------:R-:W-:-:S03]  /*1560*/  FFMA R62, R63, R41, R64 ;  /* 0x000000293f3e7223 */ /* 0x000fc60000000040 */
[----:B------:R-:W5:Y:S01]  /*1570*/  LDG.E.CONSTANT R13, desc[UR4][R8.64+0x4] ;  /* 0x00000404080d7981 */ /* 0x000f62000c1e9900 */
[----:B0-----:R-:W-:Y:S01]  /*1580*/  VIMNMX.RELU R41, PT, PT, R58, R47, PT ;  /* 0x0000002f3a297248 */ /* 0x001fe20003fe1100 */
[----:B------:R-:W-:Y:S02]  /*1590*/  FFMA R60, R63, R60, R65 ;  /* 0x0000003c3f3c7223 */ /* 0x000fe40000000041 */
[----:B------:R0:W5:Y:S02]  /*15a0*/  LDG.E.CONSTANT R12, desc[UR4][R8.64+0x8] ;  /* 0x00000804080c7981 */ /* 0x000164000c1e9900 */
[----:B-1----:R-:W-:Y:S02]  /*15b0*/  IMAD R10, R41, UR6, R32 ;  /* 0x00000006290a7c24 */ /* 0x002fe4000f8e0220 */
[----:B------:R-:W-:Y:S01]  /*15c0*/  FFMA R63, R63, R39, R66 ;  /* 0x000000273f3f7223 */ /* 0x000fe20000000042 */
[----:B------:R-:W-:Y:S02]  /*15d0*/  IMAD R39, R41, UR6, R38 ;  /* 0x0000000629277c24 */ /* 0x000fe4000f8e0226 */
[----:B------:R-:W-:-:S03]  /*15e0*/  SHF.L.U32 R11, R10, 0x2, RZ ;  /* 0x000000020a0b7819 */ /* 0x000fc600000006ff */
[----:B0-----:R-:W-:Y:S02]  /*15f0*/  SHF.L.U32 R9, R39, 0x2, RZ ;  /* 0x0000000227097819 */ /* 0x001fe400000006ff */
[----:B------:R-:W-:-:S04]  /*1600*/  IMAD.WIDE R10, R11, 0x4, R4 ;  /* 0x000000040b0a7825 */ /* 0x000fc800078e0204 */
[----:B------:R-:W-:Y:S01]  /*1610*/  IMAD.WIDE R8, R9, 0x4, R4 ;  /* 0x0000000409087825 */ /* 0x000fe200078e0204 */
[----:B------:R-:W5:Y:S04]  /*1620*/  LDG.E.CONSTANT R66, desc[UR4][R10.64] ;  /* 0x000000040a427981 */ /* 0x000f68000c1e9900 */
[----:B------:R-:W5:Y:S01]  /*1630*/  LDG.E.CONSTANT R39, desc[UR4][R8.64] ;  /* 0x0000000408277981 */ /* 0x000f62000c1e9900 */
[----:B------:R-:W-:-:S03]  /*1640*/  FMUL R69, R40, R59 ;  /* 0x0000003b28457220 */ /* 0x000fc60000400000 */
[----:B------:R-:W5:Y:S04]  /*1650*/  LDG.E.CONSTANT R40, desc[UR4][R10.64+0x8] ;  /* 0x000008040a287981 */ /* 0x000f68000c1e9900 */
[----:B------:R0:W5:Y:S02]  /*1660*/  LDG.E.CONSTANT R65, desc[UR4][R10.64+0x4] ;  /* 0x000004040a417981 */ /* 0x000164000c1e9900 */
[C---:B0-----:R-:W-:Y:S01]  /*1670*/  FMUL R11, R0.reuse, R53 ;  /* 0x00000035000b7220 */ /* 0x041fe20000400000 */
[----:B------:R-:W-:Y:S01]  /*1680*/  FMUL R0, R0, R59 ;  /* 0x0000003b00007220 */ /* 0x000fe20000400000 */
[C---:B--2---:R-:W-:Y:S02]  /*1690*/  FFMA R18, R69.reuse, R18, R62 ;  /* 0x0000001245127223 */ /* 0x044fe4000000003e */
[----:B------:R-:W2:Y:S01]  /*16a0*/  LDG.E.CONSTANT R62, desc[UR4][R8.64+0x8] ;  /* 0x00000804083e7981 */ /* 0x000ea2000c1e9900 */
[C---:B---3--:R-:W-:Y:S01]  /*16b0*/  FFMA R15, R69.reuse, R15, R60 ;  /* 0x0000000f450f7223 */ /* 0x048fe2000000003c */
[----:B------:R-:W-:Y:S01]  /*16c0*/  FMUL R60, R54, R59 ;  /* 0x0000003b363c7220 */ /* 0x000fe20000400000 */
[----:B----4-:R-:W-:-:S03]  /*16d0*/  FFMA R16, R69, R16, R63 ;  /* 0x0000001045107223 */ /* 0x010fc6000000003f */
[----:B-----5:R-:W-:Y:S01]  /*16e0*/  FMUL R63, R60, R43 ;  /* 0x0000002b3c3f7220 */ /* 0x020fe20000400000 */
[----:B------:R-:W-:Y:S01]  /*16f0*/  VIADDMNMX.RELU R43, R58, 0x1, R47, PT ;  /* 0x000000013a2b7846 */ /* 0x000fe2000380112f */
[----:B------:R-:W-:Y:S01]  /*1700*/  FMUL R54, R54, R53 ;  /* 0x0000003536367220 */ /* 0x000fe20000400000 */
[----:B------:R-:W-:-:S03]  /*1710*/  FMUL R45, R60, R45 ;  /* 0x0000002d3c2d7220 */ /* 0x000fc60000400000 */
[----:B------:R-:W-:Y:S02]  /*1720*/  IMAD R38, R43, UR6, R38 ;  /* 0x000000062b267c24 */ /* 0x000fe4000f8e0226 */
[----:B------:R-:W-:Y:S01]  /*1730*/  FMUL R60, R60, R46 ;  /* 0x0000002e3c3c7220 */ /* 0x000fe20000400000 */
[----:B------:R-:W-:Y:S01]  /*1740*/  I2FP.F32.S32 R46, R58 ;  /* 0x0000003a002e7245 */ /* 0x000fe20000201400 */
[----:B------:R-:W-:-:S04]  /*1750*/  FFMA R10, R54, R37, R63 ;  /* 0x00000025360a7223 */ /* 0x000fc8000000003f */
[----:B------:R-:W-:Y:S01]  /*1760*/  FADD R46, R57, -R46 ;  /* 0x8000002e392e7221 */ /* 0x000fe20000000000 */
[----:B------:R-:W-:Y:S01]  /*1770*/  SHF.L.U32 R57, R38, 0x2, RZ ;  /* 0x0000000226397819 */ /* 0x000fe200000006ff */
[C---:B------:R-:W-:Y:S01]  /*1780*/  FFMA R44, R54.reuse, R44, R45 ;  /* 0x0000002c362c7223 */ /* 0x040fe2000000002d */
[----:B------:R-:W-:Y:S01]  /*1790*/  FFMA R51, R54, R51, R60 ;  /* 0x0000003336337223 */ /* 0x000fe2000000003c */
[----:B------:R-:W-:Y:S01]  /*17a0*/  IMAD R32, R43, UR6, R32 ;  /* 0x000000062b207c24 */ /* 0x000fe2000f8e0220 */
[----:B------:R0:W3:Y:S01]  /*17b0*/  LDG.E.CONSTANT R60, desc[UR4][R8.64+0x4] ;  /* 0x00000404083c7981 */ /* 0x0000e2000c1e9900 */
[----:B------:R-:W-:-:S05]  /*17c0*/  IMAD R38, R41, UR6, R34 ;  /* 0x0000000629267c24 */ /* 0x000fca000f8e0222 */
[----:B0-----:R-:W-:-:S05]  /*17d0*/  SHF.L.U32 R9, R38, 0x2, RZ ;  /* 0x0000000226097819 */ /* 0x001fca00000006ff */
[----:B------:R-:W-:-:S05]  /*17e0*/  IMAD.WIDE R8, R9, 0x4, R4 ;  /* 0x0000000409087825 */ /* 0x000fca00078e0204 */
[----:B------:R-:W4:Y:S01]  /*17f0*/  LDG.E.CONSTANT R38, desc[UR4][R8.64+0x4] ;  /* 0x0000040408267981 */ /* 0x000f22000c1e9900 */
[C---:B------:R-:W-:Y:S01]  /*1800*/  FFMA R37, R11.reuse, R36, R10 ;  /* 0x000000240b257223 */ /* 0x040fe2000000000a */
[C---:B------:R-:W-:Y:S01]  /*1810*/  FFMA R10, R11.reuse, R33, R44 ;  /* 0x000000210b0a7223 */ /* 0x040fe2000000002c */
[----:B------:R-:W-:Y:S01]  /*1820*/  FFMA R11, R11, R56, R51 ;  /* 0x000000380b0b7223 */ /* 0x000fe20000000033 */
[----:B------:R-:W-:-:S05]  /*1830*/  IMAD.WIDE R56, R57, 0x4, R4 ;  /* 0x0000000439387825 */ /* 0x000fca00078e0204 */
[----:B------:R-:W5:Y:S01]  /*1840*/  LDG.E.CONSTANT R63, desc[UR4][R56.64] ;  /* 0x00000004383f7981 */ /* 0x000f62000c1e9900 */
[----:B------:R-:W-:Y:S01]  /*1850*/  SHF.L.U32 R33, R32, 0x2, RZ ;  /* 0x0000000220217819 */ /* 0x000fe200000006ff */
[----:B------:R-:W-:Y:S02]  /*1860*/  IMAD R36, R41, UR6, R68 ;  /* 0x0000000629247c24 */ /* 0x000fe4000f8e0244 */
[----:B------:R-:W4:Y:S02]  /*1870*/  LDG.E.CONSTANT R64, desc[UR4][R56.64+0x4] ;  /* 0x0000040438407981 */ /* 0x000f24000c1e9900 */
[----:B------:R-:W-:-:S04]  /*1880*/  IMAD.WIDE R32, R33, 0x4, R4 ;  /* 0x0000000421207825 */ /* 0x000fc800078e0204 */
[----:B------:R-:W-:Y:S01]  /*1890*/  FFMA R14, R0, R14, R37 ;  /* 0x0000000e000e7223 */ /* 0x000fe20000000025 */
[----:B------:R-:W-:Y:S01]  /*18a0*/  SHF.L.U32 R37, R36, 0x2, RZ ;  /* 0x0000000224257819 */ /* 0x000fe200000006ff */
[----:B------:R-:W4:Y:S01]  /*18b0*/  LDG.E.CONSTANT R58, desc[UR4][R56.64+0x8] ;  /* 0x00000804383a7981 */ /* 0x000f22000c1e9900 */
[C---:B------:R-:W-:Y:S01]  /*18c0*/  FFMA R13, R0.reuse, R13, R10 ;  /* 0x0000000d000d7223 */ /* 0x040fe2000000000a */
[----:B------:R-:W-:Y:S02]  /*18d0*/  FFMA R12, R0, R12, R11 ;  /* 0x0000000c000c7223 */ /* 0x000fe4000000000b */
[----:B------:R-:W4:Y:S01]  /*18e0*/  LDG.E.CONSTANT R45, desc[UR4][R32.64] ;  /* 0x00000004202d7981 */ /* 0x000f22000c1e9900 */
[----:B------:R-:W-:Y:S02]  /*18f0*/  IMAD R68, R43, UR6, R68 ;  /* 0x000000062b447c24 */ /* 0x000fe4000f8e0244 */
[----:B------:R-:W-:Y:S01]  /*1900*/  FADD R0, -R46, 1 ;  /* 0x3f8000002e007421 */ /* 0x000fe20000000100 */
[----:B------:R-:W-:Y:S01]  /*1910*/  IMAD.WIDE R10, R37, 0x4, R4 ;  /* 0x00000004250a7825 */ /* 0x000fe200078e0204 */
[----:B------:R-:W4:Y:S04]  /*1920*/  LDG.E.CONSTANT R36, desc[UR4][R32.64+0x4] ;  /* 0x0000040420247981 */ /* 0x000f28000c1e9900 */
[----:B------:R0:W4:Y:S01]  /*1930*/  LDG.E.CONSTANT R51, desc[UR4][R32.64+0x8] ;  /* 0x0000080420337981 */ /* 0x000122000c1e9900 */
[----:B------:R-:W-:Y:S01]  /*1940*/  FMUL R69, R55, R0 ;  /* 0x0000000037457220 */ /* 0x000fe20000400000 */
[----:B------:R-:W-:-:S02]  /*1950*/  SHF.L.U32 R68, R68, 0x2, RZ ;  /* 0x0000000244447819 */ /* 0x000fc400000006ff */
[----:B------:R-:W4:Y:S04]  /*1960*/  LDG.E.CONSTANT R37, desc[UR4][R8.64] ;  /* 0x0000000408257981 */ /* 0x000f28000c1e9900 */
[----:B------:R1:W4:Y:S01]  /*1970*/  LDG.E.CONSTANT R56, desc[UR4][R8.64+0x8] ;  /* 0x0000080408387981 */ /* 0x000322000c1e9900 */
[----:B0-----:R-:W-:-:S03]  /*1980*/  FMUL R32, R69, R66 ;  /* 0x0000004245207220 */ /* 0x001fc60000400000 */
[----:B------:R-:W4:Y:S01]  /*1990*/  LDG.E.CONSTANT R57, desc[UR4][R10.64] ;  /* 0x000000040a397981 */ /* 0x000f22000c1e9900 */
[----:B------:R-:W-:-:S03]  /*19a0*/  FMUL R66, R61, R0 ;  /* 0x000000003d427220 */ /* 0x000fc60000400000 */
[----:B------:R-:W4:Y:S01]  /*19b0*/  LDG.E.CONSTANT R44, desc[UR4][R10.64+0x4] ;  /* 0x000004040a2c7981 */ /* 0x000f22000c1e9900 */
[----:B-1----:R-:W-:-:S03]  /*19c0*/  IMAD.WIDE R8, R68, 0x4, R4 ;  /* 0x0000000444087825 */ /* 0x002fc600078e0204 */
[----:B------:R-:W4:Y:S01]  /*19d0*/  LDG.E.CONSTANT R54, desc[UR4][R10.64+0x8] ;  /* 0x000008040a367981 */ /* 0x000f22000c1e9900 */
[----:B------:R-:W-:-:S03]  /*19e0*/  FFMA R68, R66, R39, R32 ;  /* 0x0000002742447223 */ /* 0x000fc60000000020 */
[----:B------:R-:W4:Y:S01]  /*19f0*/  LDG.E.CONSTANT R32, desc[UR4][R8.64] ;  /* 0x0000000408207981 */ /* 0x000f22000c1e9900 */
[----:B------:R-:W-:-:S03]  /*1a00*/  FMUL R33, R69, R40 ;  /* 0x0000002845217220 */ /* 0x000fc60000400000 */
[----:B------:R-:W4:Y:S04]  /*1a10*/  LDG.E.CONSTANT R40, desc[UR4][R8.64+0x4] ;  /* 0x0000040408287981 */ /* 0x000f28000c1e9900 */
[----:B------:R0:W4:Y:S01]  /*1a20*/  LDG.E.CONSTANT R39, desc[UR4][R8.64+0x8] ;  /* 0x0000080408277981 */ /* 0x000122000c1e9900 */
[----:B------:R-:W-:Y:S01]  /*1a30*/  FMUL R65, R69, R65 ;  /* 0x0000004145417220 */ /* 0x000fe20000400000 */
[-C--:B------:R-:W-:Y:S01]  /*1a40*/  FMUL R61, R61, R46.reuse ;  /* 0x0000002e3d3d7220 */ /* 0x080fe20000400000 */
[----:B0-----:R-:W-:Y:S01]  /*1a50*/  FMUL R8, R55, R46 ;  /* 0x0000002e37087220 */ /* 0x001fe20000400000 */
[----:B------:R-:W-:Y:S02]  /*1a60*/  IMAD R34, R43, UR6, R34 ;  /* 0x000000062b227c24 */ /* 0x000fe4000f8e0222 */
[C---:B--2---:R-:W-:Y:S01]  /*1a70*/  FFMA R33, R66.reuse, R62, R33 ;  /* 0x0000003e42217223 */ /* 0x044fe20000000021 */
[----:B---3--:R-:W-:Y:S01]  /*1a80*/  FFMA R65, R66, R60, R65 ;  /* 0x0000003c42417223 */ /* 0x008fe20000000041 */
[----:B------:R-:W-:-:S04]  /*1a90*/  FADD.SAT R66, -R3, R2 ;  /* 0x0000000203427221 */ /* 0x000fc80000002100 */
[----:B------:R-:W-:Y:S01]  /*1aa0*/  FFMA R66, R7, R66, -0.5 ;  /* 0xbf00000007427423 */ /* 0x000fe20000000042 */
[----:B-----5:R-:W-:Y:S01]  /*1ab0*/  FFMA R11, R61, R63, R68 ;  /* 0x0000003f3d0b7223 */ /* 0x020fe20000000044 */
[----:B------:R-:W-:-:S04]  /*1ac0*/  FADD.SAT R63, -R67, R6 ;  /* 0x00000006433f7221 */ /* 0x000fc80000002100 */
[----:B------:R-:W-:Y:S01]  /*1ad0*/  FFMA R62, R42, R63, -0.5 ;  /* 0xbf0000002a3e7423 */ /* 0x000fe2000000003f */
[C---:B----4-:R-:W-:Y:S01]  /*1ae0*/  FFMA R65, R61.reuse, R64, R65 ;  /* 0x000000403d417223 */ /* 0x050fe20000000041 */
[----:B------:R-:W0:Y:S01]  /*1af0*/  F2I.FLOOR.NTZ R68, R66 ;  /* 0x0000004200447305 */ /* 0x000e220000207100 */
[----:B------:R-:W-:-:S07]  /*1b00*/  FFMA R58, R61, R58, R33 ;  /* 0x0000003a3d3a7223 */ /* 0x000fce0000000021 */
[----:B------:R-:W1:Y:S01]  /*1b10*/  F2I.FLOOR.NTZ R64, R62 ;  /* 0x0000003e00407305 */ /* 0x000e620000207100 */
[----:B------:R-:W-:Y:S01]  /*1b20*/  FFMA R11, R8, R45, R11 ;  /* 0x0000002d080b7223 */ /* 0x000fe2000000000b */
[----:B------:R-:W-:Y:S01]  /*1b30*/  FMUL R45, R52, R0 ;  /* 0x00000000342d7220 */ /* 0x000fe20000400000 */
[C---:B------:R-:W-:Y:S01]  /*1b40*/  FFMA R10, R8.reuse, R36, R65 ;  /* 0x00000024080a7223 */ /* 0x040fe20000000041 */
[----:B------:R-:W-:Y:S01]  /*1b50*/  FMUL R33, R35, R0 ;  /* 0x0000000023217220 */ /* 0x000fe20000400000 */
[----:B------:R-:W-:Y:S01]  /*1b60*/  FFMA R9, R8, R51, R58 ;  /* 0x0000003308097223 */ /* 0x000fe2000000003a */
[C---:B------:R-:W-:Y:S01]  /*1b70*/  FMUL R38, R45.reuse, R38 ;  /* 0x000000262d267220 */ /* 0x040fe20000400000 */
[C---:B------:R-:W-:Y:S01]  /*1b80*/  FMUL R8, R45.reuse, R37 ;  /* 0x000000252d087220 */ /* 0x040fe20000400000 */
[----:B0-----:R-:W-:Y:S01]  /*1b90*/  VIADDMNMX.RELU R51, R68, 0x1, R49, PT ;  /* 0x0000000144337846 */ /* 0x001fe20003801131 */
[----:B------:R-:W-:Y:S01]  /*1ba0*/  FMUL R56, R45, R56 ;  /* 0x000000382d387220 */ /* 0x000fe20000400000 */
[----:B-1----:R-:W-:Y:S01]  /*1bb0*/  VIMNMX.RELU R45, PT, PT, R64, R47, PT ;  /* 0x0000002f402d7248 */ /* 0x002fe20003fe1100 */
[----:B------:R-:W-:Y:S01]  /*1bc0*/  FFMA R8, R33, R57, R8 ;  /* 0x0000003921087223 */ /* 0x000fe20000000008 */
[----:B------:R-:W-:Y:S01]  /*1bd0*/  SHF.L.U32 R57, R34, 0x2, RZ ;  /* 0x0000000222397819 */ /* 0x000fe200000006ff */
[----:B------:R-:W-:Y:S01]  /*1be0*/  FMUL R35, R35, R46 ;  /* 0x0000002e23237220 */ /* 0x000fe20000400000 */
[----:B------:R-:W-:Y:S01]  /*1bf0*/  FFMA R44, R33, R44, R38 ;  /* 0x0000002c212c7223 */ /* 0x000fe20000000026 */
[----:B------:R-:W-:Y:S01]  /*1c00*/  VIMNMX.RELU R38, PT, PT, R68, R49, PT ;  /* 0x0000003144267248 */ /* 0x000fe20003fe1100 */
[----:B------:R-:W-:-:S02]  /*1c10*/  IMAD R36, R45, UR6, R51 ;  /* 0x000000062d247c24 */ /* 0x000fc4000f8e0233 */
[----:B------:R-:W-:Y:S01]  /*1c20*/  FFMA R54, R33, R54, R56 ;  /* 0x0000003621367223 */ /* 0x000fe20000000038 */
[----:B------:R-:W-:-:S04]  /*1c30*/  IMAD.WIDE R56, R57, 0x4, R4 ;  /* 0x0000000439387825 */ /* 0x000fc800078e0204 */
[----:B------:R-:W-:Y:S01]  /*1c40*/  FFMA R8, R35, R32, R8 ;  /* 0x0000002023087223 */ /* 0x000fe20000000008 */
[----:B------:R-:W-:Y:S01]  /*1c50*/  IMAD R32, R45, UR6, R38 ;  /* 0x000000062d207c24 */ /* 0x000fe2000f8e0226 */
[----:B------:R-:W-:Y:S01]  /*1c60*/  SHF.L.U32 R37, R36, 0x2, RZ ;  /* 0x0000000224257819 */ /* 0x000fe200000006ff */
[----:B------:R-:W2:Y:S01]  /*1c70*/  LDG.E.CONSTANT R61, desc[UR4][R56.64+0x4] ;  /* 0x00000404383d7981 */ /* 0x000ea2000c1e9900 */
[C---:B------:R-:W-:Y:S02]  /*1c80*/  FFMA R40, R35.reuse, R40, R44 ;  /* 0x0000002823287223 */ /* 0x040fe4000000002c */
[----:B------:R-:W-:Y:S01]  /*1c90*/  SHF.L.U32 R33, R32, 0x2, RZ ;  /* 0x0000000220217819 */ /* 0x000fe200000006ff */
[----:B------:R-:W3:Y:S01]  /*1ca0*/  LDG.E.CONSTANT R65, desc[UR4][R56.64] ;  /* 0x0000000438417981 */ /* 0x000ee2000c1e9900 */
[----:B------:R-:W-:Y:S01]  /*1cb0*/  FFMA R39, R35, R39, R54 ;  /* 0x0000002723277223 */ /* 0x000fe20000000036 */
[--C-:B------:R-:W-:Y:S02]  /*1cc0*/  IMAD.WIDE R34, R37, 0x4, R4.reuse ;  /* 0x0000000425227825 */ /* 0x100fe400078e0204 */
[----:B------:R-:W4:Y:S02]  /*1cd0*/  LDG.E.CONSTANT R60, desc[UR4][R56.64+0x8] ;  /* 0x00000804383c7981 */ /* 0x000f24000c1e9900 */
[----:B------:R-:W-:-:S02]  /*1ce0*/  IMAD.WIDE R32, R33, 0x4, R4 ;  /* 0x0000000421207825 */ /* 0x000fc400078e0204 */
[----:B------:R-:W5:Y:S01]  /*1cf0*/  LDG.E.CONSTANT R44, desc[UR4][R34.64] ;  /* 0x00000004222c7981 */ /* 0x000f62000c1e9900 */
[----:B------:R-:W-:-:S03]  /*1d00*/  VIADDMNMX.RELU R37, R64, 0x1, R47, PT ;  /* 0x0000000140257846 */ /* 0x000fc6000380112f */
[----:B------:R-:W5:Y:S04]  /*1d10*/  LDG.E.CONSTANT R54, desc[UR4][R34.64+0x4] ;  /* 0x0000040422367981 */ /* 0x000f68000c1e9900 */
[----:B------:R0:W5:Y:S04]  /*1d20*/  LDG.E.CONSTANT R55, desc[UR4][R34.64+0x8] ;  /* 0x0000080422377981 */ /* 0x000168000c1e9900 */
[----:B------:R-:W5:Y:S04]  /*1d30*/  LDG.E.CONSTANT R57, desc[UR4][R32.64] ;  /* 0x0000000420397981 */ /* 0x000f68000c1e9900 */
[----:B------:R-:W5:Y:S04]  /*1d40*/  LDG.E.CONSTANT R36, desc[UR4][R32.64+0x4] ;  /* 0x0000040420247981 */ /* 0x000f68000c1e9900 */
[----:B------:R1:W5:Y:S01]  /*1d50*/  LDG.E.CONSTANT R58, desc[UR4][R32.64+0x8] ;  /* 0x00000804203a7981 */ /* 0x000362000c1e9900 */
[----:B------:R-:W-:-:S05]  /*1d60*/  IMAD R63, R37, UR6, R38 ;  /* 0x00000006253f7c24 */ /* 0x000fca000f8e0226 */
[----:B------:R-:W-:-:S05]  /*1d70*/  SHF.L.U32 R63, R63, 0x2, RZ ;  /* 0x000000023f3f7819 */ /* 0x000fca00000006ff */
[----:B0-----:R-:W-:-:S05]  /*1d80*/  IMAD.WIDE R34, R63, 0x4, R4 ;  /* 0x000000043f227825 */ /* 0x001fca00078e0204 */
[----:B------:R-:W5:Y:S04]  /*1d90*/  LDG.E.CONSTANT R56, desc[UR4][R34.64] ;  /* 0x0000000422387981 */ /* 0x000f68000c1e9900 */
[----:B------:R-:W5:Y:S04]  /*1da0*/  LDG.E.CONSTANT R63, desc[UR4][R34.64+0x8] ;  /* 0x00000804223f7981 */ /* 0x000f68000c1e9900 */
[----:B------:R0:W5:Y:S01]  /*1db0*/  LDG.E.CONSTANT R69, desc[UR4][R34.64+0x4] ;  /* 0x0000040422457981 */ /* 0x000162000c1e9900 */
[----:B-1----:R-:W-:Y:S01]  /*1dc0*/  FADD.SAT R32, R3, R2 ;  /* 0x0000000203207221 */ /* 0x002fe20000002000 */
[----:B------:R-:W-:-:S03]  /*1dd0*/  FADD.SAT R3, R67, R6 ;  /* 0x0000000643037221 */ /* 0x000fc60000002000 */
[----:B------:R-:W-:Y:S01]  /*1de0*/  FFMA R67, R7, R32, -0.5 ;  /* 0xbf00000007437423 */ /* 0x000fe20000000020 */
[----:B------:R-:W-:Y:S01]  /*1df0*/  I2FP.F32.S32 R7, R64 ;  /* 0x0000004000077245 */ /* 0x000fe20000201400 */
[----:B------:R-:W-:Y:S02]  /*1e00*/  FMUL R33, R52, R46 ;  /* 0x0000002e34217220 */ /* 0x000fe40000400000 */
[----:B------:R-:W1:Y:S01]  /*1e10*/  F2I.FLOOR.NTZ R52, R67 ;  /* 0x0000004300347305 */ /* 0x000e620000207100 */
[----:B------:R-:W-:Y:S01]  /*1e20*/  I2FP.F32.S32 R2, R68 ;  /* 0x0000004400027245 */ /* 0x000fe20000201400 */
[----:B------:R-:W-:Y:S01]  /*1e30*/  FADD R62, R62, -R7 ;  /* 0x800000073e3e7221 */ /* 0x000fe20000000000 */
[----:B------:R-:W-:-:S03]  /*1e40*/  IMAD R32, R37, UR6, R51 ;  /* 0x0000000625207c24 */ /* 0x000fc6000f8e0233 */
[----:B------:R-:W-:Y:S01]  /*1e50*/  FADD R2, R66, -R2 ;  /* 0x8000000242027221 */ /* 0x000fe20000000000 */
[----:B------:R-:W-:Y:S01]  /*1e60*/  FFMA R64, R42, R3, -0.5 ;  /* 0xbf0000002a407423 */ /* 0x000fe20000000003 */
[----:B0-----:R-:W-:Y:S02]  /*1e70*/  SHF.L.U32 R35, R32, 0x2, RZ ;  /* 0x0000000220237819 */ /* 0x001fe400000006ff */
[----:B-1----:R-:W-:-:S03]  /*1e80*/  VIADDMNMX.RELU R42, R52, 0x1, R49, PT ;  /* 0x00000001342a7846 */ /* 0x002fc60003801131 */
[----:B------:R-:W-:-:S05]  /*1e90*/  IMAD.WIDE R34, R35, 0x4, R4 ;  /* 0x0000000423227825 */ /* 0x000fca00078e0204 */
[----:B------:R-:W5:Y:S01]  /*1ea0*/  LDG.E.CONSTANT R66, desc[UR4][R34.64] ;  /* 0x0000000422427981 */ /* 0x000f62000c1e9900 */
[C---:B--2---:R-:W-:Y:S01]  /*1eb0*/  FFMA R7, R33.reuse, R61, R40 ;  /* 0x0000003d21077223 */ /* 0x044fe20000000028 */
[----:B------:R-:W-:Y:S01]  /*1ec0*/  FADD R40, -R62, 1 ;  /* 0x3f8000003e287421 */ /* 0x000fe20000000100 */
[C---:B---3--:R-:W-:Y:S01]  /*1ed0*/  FFMA R8, R33.reuse, R65, R8 ;  /* 0x0000004121087223 */ /* 0x048fe20000000008 */
[----:B----4-:R-:W-:Y:S02]  /*1ee0*/  FFMA R6, R33, R60, R39 ;  /* 0x0000003c21067223 */ /* 0x010fe40000000027 */
[C---:B------:R-:W-:Y:S01]  /*1ef0*/  FMUL R33, R2.reuse, R40 ;  /* 0x0000002802217220 */ /* 0x040fe20000400000 */
[----:B------:R-:W-:-:S03]  /*1f00*/  FADD R39, -R2, 1 ;  /* 0x3f80000002277421 */ /* 0x000fc60000000100 */
[----:B-----5:R-:W-:Y:S01]  /*1f10*/  FMUL R44, R33, R44 ;  /* 0x0000002c212c7220 */ /* 0x020fe20000400000 */
[----:B------:R-:W-:Y:S01]  /*1f20*/  FMUL R3, R39, R40 ;  /* 0x0000002827037220 */ /* 0x000fe20000400000 */
[C---:B------:R-:W-:Y:S01]  /*1f30*/  FMUL R61, R33.reuse, R54 ;  /* 0x00000036213d7220 */ /* 0x040fe20000400000 */
[----:B------:R-:W-:Y:S01]  /*1f40*/  FMUL R55, R33, R55 ;  /* 0x0000003721377220 */ /* 0x000fe20000400000 */
[----:B------:R-:W-:Y:S01]  /*1f50*/  VIMNMX.RELU R54, PT, PT, R52, R49, PT ;  /* 0x0000003134367248 */ /* 0x000fe20003fe1100 */
[C---:B------:R-:W-:Y:S01]  /*1f60*/  FFMA R57, R3.reuse, R57, R44 ;  /* 0x0000003903397223 */ /* 0x040fe2000000002c */
[----:B------:R-:W-:Y:S01]  /*1f70*/  FMUL R68, R62, R39 ;  /* 0x000000273e447220 */ /* 0x000fe20000400000 */
[----:B------:R-:W2:Y:S01]  /*1f80*/  LDG.E.CONSTANT R44, desc[UR4][R34.64+0x4] ;  /* 0x00000404222c7981 */ /* 0x000ea2000c1e9900 */
[----:B------:R-:W-:-:S03]  /*1f90*/  FFMA R60, R3, R36, R61 ;  /* 0x00000024033c7223 */ /* 0x000fc6000000003d */
[----:B------:R0:W3:Y:S01]  /*1fa0*/  LDG.E.CONSTANT R36, desc[UR4][R34.64+0x8] ;  /* 0x0000080422247981 */ /* 0x0000e2000c1e9900 */
[----:B------:R-:W-:Y:S01]  /*1fb0*/  FFMA R58, R3, R58, R55 ;  /* 0x0000003a033a7223 */ /* 0x000fe20000000037 */
[C---:B------:R-:W-:Y:S02]  /*1fc0*/  IMAD R3, R45.reuse, UR6, R42 ;  /* 0x000000062d037c24 */ /* 0x040fe4000f8e022a */
[----:B------:R-:W-:-:S03]  /*1fd0*/  IMAD R45, R45, UR6, R54 ;  /* 0x000000062d2d7c24 */ /* 0x000fc6000f8e0236 */
[----:B------:R-:W-:Y:S02]  /*1fe0*/  SHF.L.U32 R3, R3, 0x2, RZ ;  /* 0x0000000203037819 */ /* 0x000fe400000006ff */
[----:B------:R-:W-:-:S03]  /*1ff0*/  SHF.L.U32 R45, R45, 0x2, RZ ;  /* 0x000000022d2d7819 */ /* 0x000fc600000006ff */
[----:B------:R-:W-:-:S04]  /*2000*/  IMAD.WIDE R32, R3, 0x4, R4 ;  /* 0x0000000403207825 */ /* 0x000fc800078e0204 */
[----:B------:R-:W-:Y:S01]  /*2010*/  IMAD R3, R37, UR6, R54 ;  /* 0x0000000625037c24 */ /* 0x000fe2000f8e0236 */
[----:B------:R-:W4:Y:S01]  /*2020*/  LDG.E.CONSTANT R49, desc[UR4][R32.64] ;  /* 0x0000000420317981 */ /* 0x000f22000c1e9900 */
[----:B0-----:R-:W-:-:S04]  /*2030*/  IMAD.WIDE R34, R45, 0x4, R4 ;  /* 0x000000042d227825 */ /* 0x001fc800078e0204 */
[C---:B------:R-:W-:Y:S01]  /*2040*/  FFMA R56, R68.reuse, R56, R57 ;  /* 0x0000003844387223 */ /* 0x040fe20000000039 */
[----:B------:R-:W-:Y:S01]  /*2050*/  SHF.L.U32 R3, R3, 0x2, RZ ;  /* 0x0000000203037819 */ /* 0x000fe200000006ff */
[----:B------:R-:W5:Y:S01]  /*2060*/  LDG.E.CONSTANT R57, desc[UR4][R32.64+0x8] ;  /* 0x0000080420397981 */ /* 0x000f62000c1e9900 */
[----:B------:R-:W-:-:S03]  /*2070*/  FFMA R63, R68, R63, R58 ;  /* 0x0000003f443f7223 */ /* 0x000fc6000000003a */
[----:B------:R0:W2:Y:S01]  /*2080*/  LDG.E.CONSTANT R55, desc[UR4][R32.64+0x4] ;  /* 0x0000040420377981 */ /* 0x0000a2000c1e9900 */
[----:B------:R-:W-:-:S03]  /*2090*/  FFMA R69, R68, R69, R60 ;  /* 0x0000004544457223 */ /* 0x000fc6000000003c */
[----:B------:R-:W2:Y:S04]  /*20a0*/  LDG.E.CONSTANT R58, desc[UR4][R34.64] ;  /* 0x00000004223a7981 */ /* 0x000ea8000c1e9900 */
[----:B------:R-:W2:Y:S01]  /*20b0*/  LDG.E.CONSTANT R60, desc[UR4][R34.64+0x4] ;  /* 0x00000404223c7981 */ /* 0x000ea2000c1e9900 */
[----:B0-----:R-:W-:-:S03]  /*20c0*/  IMAD.WIDE R32, R3, 0x4, R4 ;  /* 0x0000000403207825 */ /* 0x001fc600078e0204 */
[----:B------:R0:W2:Y:S04]  /*20d0*/  LDG.E.CONSTANT R65, desc[UR4][R34.64+0x8] ;  /* 0x0000080422417981 */ /* 0x0000a8000c1e9900 */
[----:B------:R-:W2:Y:S04]  /*20e0*/  LDG.E.CONSTANT R61, desc[UR4][R32.64] ;  /* 0x00000004203d7981 */ /* 0x000ea8000c1e9900 */
[----:B------:R-:W2:Y:S04]  /*20f0*/  LDG.E.CONSTANT R3, desc[UR4][R32.64+0x8] ;  /* 0x0000080420037981 */ /* 0x000ea8000c1e9900 */
[----:B------:R4:W2:Y:S01]  /*2100*/  LDG.E.CONSTANT R45, desc[UR4][R32.64+0x4] ;  /* 0x00000404202d7981 */ /* 0x0008a2000c1e9900 */
[----:B------:R-:W-:Y:S01]  /*2110*/  I2FP.F32.S32 R52, R52 ;  /* 0x0000003400347245 */ /* 0x000fe20000201400 */
[----:B------:R-:W-:-:S04]  /*2120*/  FMUL R68, R2, R62 ;  /* 0x0000003e02447220 */ /* 0x000fc80000400000 */
[----:B------:R-:W-:Y:S01]  /*2130*/  FADD R67, R67, -R52 ;  /* 0x8000003443437221 */ /* 0x000fe20000000000 */
[----:B------:R-:W-:Y:S02]  /*2140*/  FFMA R52, R68, R66, R56 ;  /* 0x0000004244347223 */ /* 0x000fe40000000038 */
[----:B------:R-:W1:Y:S01]  /*2150*/  F2I.FLOOR.NTZ R56, R64 ;  /* 0x0000004000387305 */ /* 0x000e620000207100 */
[----:B0-----:R-:W-:Y:S01]  /*2160*/  FMUL R34, R40, R67 ;  /* 0x0000004328227220 */ /* 0x001fe20000400000 */
[----:B------:R-:W-:-:S05]  /*2170*/  IMAD R37, R37, UR6, R42 ;  /* 0x0000000625257c24 */ /* 0x000fca000f8e022a */
[----:B------:R-:W-:Y:S01]  /*2180*/  SHF.L.U32 R37, R37, 0x2, RZ ;  /* 0x0000000225257819 */ /* 0x000fe200000006ff */
[----:B---3--:R-:W-:Y:S01]  /*2190*/  FFMA R36, R68, R36, R63 ;  /* 0x0000002444247223 */ /* 0x008fe2000000003f */
[----:B------:R-:W-:-:S04]  /*21a0*/  FADD R63, -R67, 1 ;  /* 0x3f800000433f7421 */ /* 0x000fc80000000100 */
[----:B------:R-:W-:Y:S01]  /*21b0*/  FMUL R35, R40, R63 ;  /* 0x0000003f28237220 */ /* 0x000fe20000400000 */
[C---:B----4-:R-:W-:Y:S01]  /*21c0*/  FMUL R32, R34.reuse, R49 ;  /* 0x0000003122207220 */ /* 0x050fe20000400000 */
[----:B-----5:R-:W-:Y:S01]  /*21d0*/  FMUL R40, R34, R57 ;  /* 0x0000003922287220 */ /* 0x020fe20000400000 */
[----:B-1----:R-:W-:Y:S01]  /*21e0*/  VIMNMX.RELU R57, PT, PT, R56, R47, PT ;  /* 0x0000002f38397248 */ /* 0x002fe20003fe1100 */
[----:B--2---:R-:W-:Y:S01]  /*21f0*/  FMUL R33, R34, R55 ;  /* 0x0000003722217220 */ /* 0x004fe20000400000 */
[C---:B------:R-:W-:Y:S01]  /*2200*/  FFMA R55, R35.reuse, R58, R32 ;  /* 0x0000003a23377223 */ /* 0x040fe20000000020 */
[----:B------:R-:W-:Y:S02]  /*2210*/  FMUL R32, R62, R63 ;  /* 0x0000003f3e207220 */ /* 0x000fe40000400000 */
[----:B------:R-:W-:Y:S01]  /*2220*/  FFMA R34, R35, R60, R33 ;  /* 0x0000003c23227223 */ /* 0x000fe20000000021 */
[----:B------:R-:W-:Y:S02]  /*2230*/  IMAD R33, R57, UR6, R51 ;  /* 0x0000000639217c24 */ /* 0x000fe4000f8e0233 */
[----:B------:R-:W-:Y:S01]  /*2240*/  FFMA R40, R35, R65, R40 ;  /* 0x0000004123287223 */ /* 0x000fe20000000028 */
[----:B------:R-:W-:Y:S01]  /*2250*/  FFMA R55, R32, R61, R55 ;  /* 0x0000003d20377223 */ /* 0x000fe20000000037 */
[----:B------:R-:W-:Y:S01]  /*2260*/  IMAD.WIDE R60, R37, 0x4, R4 ;  /* 0x00000004253c7825 */ /* 0x000fe200078e0204 */
[----:B------:R-:W-:-:S03]  /*2270*/  SHF.L.U32 R33, R33, 0x2, RZ ;  /* 0x0000000221217819 */ /* 0x000fc600000006ff */
[C---:B------:R-:W-:Y:S01]  /*2280*/  FFMA R37, R32.reuse, R3, R40 ;  /* 0x0000000320257223 */ /* 0x040fe20000000028 */
[----:B------:R-:W-:Y:S01]  /*2290*/  IMAD R3, R57, UR6, R38 ;  /* 0x0000000639037c24 */ /* 0x000fe2000f8e0226 */
[----:B------:R-:W2:Y:S01]  /*22a0*/  LDG.E.CONSTANT R58, desc[UR4][R60.64+0x8] ;  /* 0x000008043c3a7981 */ /* 0x000ea2000c1e9900 */
[----:B------:R-:W-:Y:S01]  /*22b0*/  FFMA R45, R32, R45, R34 ;  /* 0x0000002d202d7223 */ /* 0x000fe20000000022 */
[----:B------:R-:W-:Y:S02]  /*22c0*/  IMAD.WIDE R34, R33, 0x4, R4 ;  /* 0x0000000421227825 */ /* 0x000fe400078e0204 */
[----:B------:R-:W-:Y:S02]  /*22d0*/  SHF.L.U32 R33, R3, 0x2, RZ ;  /* 0x0000000203217819 */ /* 0x000fe400000006ff */
[----:B------:R-:W-:Y:S01]  /*22e0*/  FFMA R44, R68, R44, R69 ;  /* 0x0000002c442c7223 */ /* 0x000fe20000000045 */
[----:B------:R-:W3:Y:S02]  /*22f0*/  LDG.E.CONSTANT R66, desc[UR4][R60.64+0x4] ;  /* 0x000004043c427981 */ /* 0x000ee4000c1e9900 */
[----:B------:R-:W-:-:S02]  /*2300*/  IMAD.WIDE R32, R33, 0x4, R4 ;  /* 0x0000000421207825 */ /* 0x000fc400078e0204 */
[----:B------:R-:W4:Y:S04]  /*2310*/  LDG.E.CONSTANT R3, desc[UR4][R34.64] ;  /* 0x0000000422037981 */ /* 0x000f28000c1e9900 */
[----:B------:R-:W5:Y:S04]  /*2320*/  LDG.E.CONSTANT R40, desc[UR4][R34.64+0x4] ;  /* 0x0000040422287981 */ /* 0x000f68000c1e9900 */
[----:B------:R0:W3:Y:S04]  /*2330*/  LDG.E.CONSTANT R49, desc[UR4][R34.64+0x8] ;  /* 0x0000080422317981 */ /* 0x0000e8000c1e9900 */
[----:B------:R-:W3:Y:S04]  /*2340*/  LDG.E.CONSTANT R65, desc[UR4][R32.64] ;  /* 0x0000000420417981 */ /* 0x000ee8000c1e9900 */
[----:B------:R-:W3:Y:S04]  /*2350*/  LDG.E.CONSTANT R68, desc[UR4][R60.64] ;  /* 0x000000043c447981 */ /* 0x000ee8000c1e9900 */
[----:B------:R-:W3:Y:S04]  /*2360*/  LDG.E.CONSTANT R61, desc[UR4][R32.64+0x4] ;  /* 0x00000404203d7981 */ /* 0x000ee8000c1e9900 */
[----:B------:R1:W3:Y:S01]  /*2370*/  LDG.E.CONSTANT R60, desc[UR4][R32.64+0x8] ;  /* 0x00000804203c7981 */ /* 0x0002e2000c1e9900 */
[----:B------:R-:W-:Y:S01]  /*2380*/  I2FP.F32.S32 R69, R56 ;  /* 0x0000003800457245 */ /* 0x000fe20000201400 */
[----:B------:R-:W-:-:S04]  /*2390*/  FMUL R62, R62, R67 ;  /* 0x000000433e3e7220 */ /* 0x000fc80000400000 */
[----:B------:R-:W-:Y:S01]  /*23a0*/  FADD R64, R64, -R69 ;  /* 0x8000004540407221 */ /* 0x000fe20000000000 */
[----:B--2---:R-:W-:-:S03]  /*23b0*/  FFMA R37, R62, R58, R37 ;  /* 0x0000003a3e257223 */ /* 0x004fc60000000025 */
[----:B------:R-:W-:-:S04]  /*23c0*/  FADD R58, -R64, 1 ;  /* 0x3f800000403a7421 */ /* 0x000fc80000000100 */
[----:B0-----:R-:W-:-:S04]  /*23d0*/  FMUL R34, R2, R58 ;  /* 0x0000003a02227220 */ /* 0x001fc80000400000 */
[C---:B----4-:R-:W-:Y:S01]  /*23e0*/  FMUL R3, R34.reuse, R3 ;  /* 0x0000000322037220 */ /* 0x050fe20000400000 */
[C---:B-----5:R-:W-:Y:S01]  /*23f0*/  FMUL R40, R34.reuse, R40 ;  /* 0x0000002822287220 */ /* 0x060fe20000400000 */
[----:B---3--:R-:W-:Y:S01]  /*2400*/  FMUL R49, R34, R49 ;  /* 0x0000003122317220 */ /* 0x008fe20000400000 */
[----:B------:R-:W-:-:S04]  /*2410*/  FMUL R34, R39, R58 ;  /* 0x0000003a27227220 */ /* 0x000fc80000400000 */
[----:B------:R-:W-:Y:S01]  /*2420*/  FFMA R65, R34, R65, R3 ;  /* 0x0000004122417223 */ /* 0x000fe20000000003 */
[C---:B------:R-:W-:Y:S02]  /*2430*/  IMAD R3, R41.reuse, UR6, R50 ;  /* 0x0000000629037c24 */ /* 0x040fe4000f8e0232 */
[----:B------:R-:W-:-:S03]  /*2440*/  IMAD R41, R41, UR6, R48 ;  /* 0x0000000629297c24 */ /* 0x000fc6000f8e0230 */
[----:B------:R-:W-:Y:S02]  /*2450*/  SHF.L.U32 R3, R3, 0x2, RZ ;  /* 0x0000000203037819 */ /* 0x000fe400000006ff */
[----:B------:R-:W-:-:S03]  /*2460*/  SHF.L.U32 R41, R41, 0x2, RZ ;  /* 0x0000000229297819 */ /* 0x000fc600000006ff */
[----:B-1----:R-:W-:-:S04]  /*2470*/  IMAD.WIDE R32, R3, 0x4, R4 ;  /* 0x0000000403207825 */ /* 0x002fc800078e0204 */
[C---:B------:R-:W-:Y:S01]  /*2480*/  FFMA R61, R34.reuse, R61, R40 ;  /* 0x0000003d223d7223 */ /* 0x040fe20000000028 */
[----:B------:R-:W-:Y:S01]  /*2490*/  IMAD.WIDE R40, R41, 0x4, R4 ;  /* 0x0000000429287825 */ /* 0x000fe200078e0204 */
[----:B------:R-:W2:Y:S03]  /*24a0*/  LDG.E.CONSTANT R3, desc[UR4][R32.64+0x4] ;  /* 0x0000040420037981 */ /* 0x000ea6000c1e9900 */
[----:B------:R-:W-:Y:S02]  /*24b0*/  FFMA R49, R34, R60, R49 ;  /* 0x0000003c22317223 */ /* 0x000fe40000000031 */
[----:B------:R-:W3:Y:S01]  /*24c0*/  LDG.E.CONSTANT R60, desc[UR4][R40.64+0x4] ;  /* 0x00000404283c7981 */ /* 0x000ee2000c1e9900 */
[C---:B------:R-:W-:Y:S01]  /*24d0*/  FFMA R55, R62.reuse, R68, R55 ;  /* 0x000000443e377223 */ /* 0x040fe20000000037 */
[----:B------:R-:W-:Y:S02]  /*24e0*/  FFMA R45, R62, R66, R45 ;  /* 0x000000423e2d7223 */ /* 0x000fe4000000002d */
[----:B------:R-:W4:Y:S04]  /*24f0*/  LDG.E.CONSTANT R34, desc[UR4][R32.64] ;  /* 0x0000000420227981 */ /* 0x000f28000c1e9900 */
[----:B------:R0:W5:Y:S04]  /*2500*/  LDG.E.CONSTANT R62, desc[UR4][R32.64+0x8] ;  /* 0x00000804203e7981 */ /* 0x000168000c1e9900 */
[----:B------:R-:W5:Y:S04]  /*2510*/  LDG.E.CONSTANT R69, desc[UR4][R40.64] ;  /* 0x0000000428457981 */ /* 0x000f68000c1e9900 */
[----:B------:R1:W5:Y:S01]  /*2520*/  LDG.E.CONSTANT R35, desc[UR4][R40.64+0x8] ;  /* 0x0000080428237981 */ /* 0x000362000c1e9900 */
[----:B0-----:R-:W-:-:S02]  /*2530*/  IMAD R32, R57, UR6, R42 ;  /* 0x0000000639207c24 */ /* 0x001fc4000f8e022a */
[----:B------:R-:W-:Y:S02]  /*2540*/  IMAD R57, R57, UR6, R54 ;  /* 0x0000000639397c24 */ /* 0x000fe4000f8e0236 */
[-C--:B------:R-:W-:Y:S01]  /*2550*/  FMUL R68, R59, R0.reuse ;  /* 0x000000003b447220 */ /* 0x080fe20000400000 */
[----:B------:R-:W-:Y:S01]  /*2560*/  SHF.L.U32 R33, R32, 0x2, RZ ;  /* 0x0000000220217819 */ /* 0x000fe200000006ff */
[----:B------:R-:W-:Y:S01]  /*2570*/  FMUL R66, R53, R0 ;  /* 0x0000000035427220 */ /* 0x000fe20000400000 */
[----:B-1----:R-:W-:-:S03]  /*2580*/  SHF.L.U32 R41, R57, 0x2, RZ ;  /* 0x0000000239297819 */ /* 0x002fc600000006ff */
[----:B------:R-:W-:-:S04]  /*2590*/  IMAD.WIDE R32, R33, 0x4, R4 ;  /* 0x0000000421207825 */ /* 0x000fc800078e0204 */
[----:B------:R-:W-:Y:S01]  /*25a0*/  IMAD.WIDE R40, R41, 0x4, R4 ;  /* 0x0000000429287825 */ /* 0x000fe200078e0204 */
[----:B------:R-:W5:Y:S03]  /*25b0*/  LDG.E.CONSTANT R57, desc[UR4][R32.64+0x4] ;  /* 0x0000040420397981 */ /* 0x000f66000c1e9900 */
[----:B--2---:R-:W-:-:S04]  /*25c0*/  FMUL R3, R68, R3 ;  /* 0x0000000344037220 */ /* 0x004fc80000400000 */
[----:B---3--:R-:W-:Y:S02]  /*25d0*/  FFMA R3, R66, R60, R3 ;  /* 0x0000003c42037223 */ /* 0x008fe40000000003 */
[----:B------:R-:W2:Y:S01]  /*25e0*/  LDG.E.CONSTANT R60, desc[UR4][R32.64] ;  /* 0x00000004203c7981 */ /* 0x000ea2000c1e9900 */
[C---:B----4-:R-:W-:Y:S01]  /*25f0*/  FMUL R0, R68.reuse, R34 ;  /* 0x0000002244007220 */ /* 0x050fe20000400000 */
[----:B-----5:R-:W-:Y:S02]  /*2600*/  FMUL R34, R68, R62 ;  /* 0x0000003e44227220 */ /* 0x020fe40000400000 */
[----:B------:R-:W3:Y:S01]  /*2610*/  LDG.E.CONSTANT R62, desc[UR4][R40.64] ;  /* 0x00000004283e7981 */ /* 0x000ee2000c1e9900 */
[----:B------:R-:W-:-:S03]  /*2620*/  FFMA R0, R66, R69, R0 ;  /* 0x0000004542007223 */ /* 0x000fc60000000000 */
[----:B------:R0:W4:Y:S01]  /*2630*/  LDG.E.CONSTANT R68, desc[UR4][R32.64+0x8] ;  /* 0x0000080420447981 */ /* 0x000122000c1e9900 */
[----:B------:R-:W-:Y:S01]  /*2640*/  VIADDMNMX.RELU R69, R56, 0x1, R47, PT ;  /* 0x0000000138457846 */ /* 0x000fe2000380112f */
[----:B------:R-:W-:Y:S02]  /*2650*/  FFMA R34, R66, R35, R34 ;  /* 0x0000002342227223 */ /* 0x000fe40000000022 */
[----:B------:R-:W5:Y:S02]  /*2660*/  LDG.E.CONSTANT R66, desc[UR4][R40.64+0x8] ;  /* 0x0000080428427981 */ /* 0x000f64000c1e9900 */
[----:B------:R-:W-:Y:S02]  /*2670*/  IMAD R38, R69, UR6, R38 ;  /* 0x0000000645267c24 */ /* 0x000fe4000f8e0226 */
[----:B------:R5:W5:Y:S01]  /*2680*/  LDG.E.CONSTANT R35, desc[UR4][R40.64+0x4] ;  /* 0x0000040428237981 */ /* 0x000b62000c1e9900 */
[-C--:B0-----:R-:W-:Y:S02]  /*2690*/  FMUL R33, R67, R58.reuse ;  /* 0x0000003a43217220 */ /* 0x081fe40000400000 */
[----:B------:R-:W-:Y:S01]  /*26a0*/  SHF.L.U32 R56, R38, 0x2, RZ ;  /* 0x0000000226387819 */ /* 0x000fe200000006ff */
[----:B------:R-:W-:Y:S01]  /*26b0*/  FMUL R58, R63, R58 ;  /* 0x0000003a3f3a7220 */ /* 0x000fe20000400000 */
[----:B------:R-:W-:-:S03]  /*26c0*/  FMUL R47, R33, R57 ;  /* 0x00000039212f7220 */ /* 0x000fc60000400000 */
[----:B------:R-:W-:-:S05]  /*26d0*/  IMAD.WIDE R56, R56, 0x4, R4 ;  /* 0x0000000438387825 */ /* 0x000fca00078e0204 */
[----:B------:R-:W5:Y:S01]  /*26e0*/  LDG.E.CONSTANT R40, desc[UR4][R56.64+0x8] ;  /* 0x0000080438287981 */ /* 0x000f62000c1e9900 */
[----:B--2---:R-:W-:-:S03]  /*26f0*/  FMUL R38, R33, R60 ;  /* 0x0000003c21267220 */ /* 0x004fc60000400000 */
[----:B------:R-:W2:Y:S01]  /*2700*/  LDG.E.CONSTANT R60, desc[UR4][R56.64+0x4] ;  /* 0x00000404383c7981 */ /* 0x000ea2000c1e9900 */
[----:B---3--:R-:W-:-:S03]  /*2710*/  FFMA R38, R58, R62, R38 ;  /* 0x0000003e3a267223 */ /* 0x008fc60000000026 */
[----:B------:R0:W3:Y:S01]  /*2720*/  LDG.E.CONSTANT R62, desc[UR4][R56.64] ;  /* 0x00000004383e7981 */ /* 0x0000e2000c1e9900 */
[----:B------:R-:W-:Y:S02]  /*2730*/  IMAD R51, R69, UR6, R51 ;  /* 0x0000000645337c24 */ /* 0x000fe4000f8e0233 */
[----:B----4-:R-:W-:-:S04]  /*2740*/  FMUL R33, R33, R68 ;  /* 0x0000004421217220 */ /* 0x010fc80000400000 */
[C---:B-----5:R-:W-:Y:S01]  /*2750*/  FFMA R41, R58.reuse, R66, R33 ;  /* 0x000000423a297223 */ /* 0x060fe20000000021 */
[----:B------:R-:W-:Y:S01]  /*2760*/  SHF.L.U32 R33, R51, 0x2, RZ ;  /* 0x0000000233217819 */ /* 0x000fe200000006ff */
[----:B------:R-:W-:Y:S02]  /*2770*/  IMAD R54, R69, UR6, R54 ;  /* 0x0000000645367c24 */ /* 0x000fe4000f8e0236 */
[----:B------:R-:W-:Y:S02]  /*2780*/  IMAD R51, R43, UR6, R48 ;  /* 0x000000062b337c24 */ /* 0x000fe4000f8e0230 */
[----:B------:R-:W-:Y:S01]  /*2790*/  FFMA R47, R58, R35, R47 ;  /* 0x000000233a2f7223 */ /* 0x000fe2000000002f */
[----:B------:R-:W-:Y:S01]  /*27a0*/  IMAD.WIDE R32, R33, 0x4, R4 ;  /* 0x0000000421207825 */ /* 0x000fe200078e0204 */
[----:B0-----:R-:W-:-:S03]  /*27b0*/  SHF.L.U32 R57, R54, 0x2, RZ ;  /* 0x0000000236397819 */ /* 0x001fc600000006ff */
[----:B------:R-:W-:Y:S01]  /*27c0*/  IMAD R35, R69, UR6, R42 ;  /* 0x0000000645237c24 */ /* 0x000fe2000f8e022a */
[----:B------:R-:W-:Y:S01]  /*27d0*/  SHF.L.U32 R51, R51, 0x2, RZ ;  /* 0x0000000233337819 */ /* 0x000fe200000006ff */
[----:B------:R-:W-:Y:S01]  /*27e0*/  IMAD R43, R43, UR6, R50 ;  /* 0x000000062b2b7c24 */ /* 0x000fe2000f8e0232 */
[----:B------:R-:W4:Y:S01]  /*27f0*/  LDG.E.CONSTANT R66, desc[UR4][R32.64] ;  /* 0x0000000420427981 */ /* 0x000f22000c1e9900 */
[----:B------:R-:W-:-:S03]  /*2800*/  FMUL R42, R39, R64 ;  /* 0x00000040272a7220 */ /* 0x000fc60000400000 */
[----:B------:R-:W5:Y:S01]  /*2810*/  LDG.E.CONSTANT R58, desc[UR4][R32.64+0x4] ;  /* 0x00000404203a7981 */ /* 0x000f62000c1e9900 */
[----:B------:R-:W-:-:S03]  /*2820*/  SHF.L.U32 R43, R43, 0x2, RZ ;  /* 0x000000022b2b7819 */ /* 0x000fc600000006ff */
[----:B------:R0:W5:Y:S01]  /*2830*/  LDG.E.CONSTANT R48, desc[UR4][R32.64+0x8] ;  /* 0x0000080420307981 */ /* 0x000162000c1e9900 */
[----:B------:R-:W-:-:S04]  /*2840*/  IMAD.WIDE R56, R57, 0x4, R4 ;  /* 0x0000000439387825 */ /* 0x000fc800078e0204 */
[----:B------:R-:W-:-:S04]  /*2850*/  IMAD.WIDE R68, R51, 0x4, R4 ;  /* 0x0000000433447825 */ /* 0x000fc800078e0204 */
[C---:B------:R-:W-:Y:S01]  /*2860*/  FFMA R49, R42.reuse, R40, R49 ;  /* 0x000000282a317223 */ /* 0x040fe20000000031 */
[----:B------:R-:W5:Y:S01]  /*2870*/  LDG.E.CONSTANT R51, desc[UR4][R56.64] ;  /* 0x0000000438337981 */ /* 0x000f62000c1e9900 */
[----:B------:R-:W1:Y:S01]  /*2880*/  LDCU UR6, c[0x0][0x3d0] ;  /* 0x00007a00ff0677ac */ /* 0x000e620008000800 */
[----:B0-----:R-:W-:Y:S02]  /*2890*/  SHF.L.U32 R33, R35, 0x2, RZ ;  /* 0x0000000223217819 */ /* 0x001fe400000006ff */
[----:B------:R-:W5:Y:S03]  /*28a0*/  LDG.E.CONSTANT R50, desc[UR4][R56.64+0x4] ;  /* 0x0000040438327981 */ /* 0x000f66000c1e9900 */
[--C-:B------:R-:W-:Y:S01]  /*28b0*/  IMAD.WIDE R32, R33, 0x4, R4.reuse ;  /* 0x0000000421207825 */ /* 0x100fe200078e0204 */
[----:B------:R-:W5:Y:S03]  /*28c0*/  LDG.E.CONSTANT R35, desc[UR4][R68.64] ;  /* 0x0000000444237981 */ /* 0x000f66000c1e9900 */
[----:B------:R-:W-:Y:S01]  /*28d0*/  IMAD.WIDE R4, R43, 0x4, R4 ;  /* 0x000000042b047825 */ /* 0x000fe200078e0204 */
[----:B------:R-:W5:Y:S04]  /*28e0*/  LDG.E.CONSTANT R40, desc[UR4][R68.64+0x4] ;  /* 0x0000040444287981 */ /* 0x000f68000c1e9900 */
[----:B------:R0:W5:Y:S04]  /*28f0*/  LDG.E.CONSTANT R39, desc[UR4][R68.64+0x8] ;  /* 0x0000080444277981 */ /* 0x000168000c1e9900 */
[----:B------:R-:W5:Y:S04]  /*2900*/  LDG.E.CONSTANT R54, desc[UR4][R32.64+0x4] ;  /* 0x0000040420367981 */ /* 0x000f68000c1e9900 */
[----:B------:R-:W5:Y:S01]  /*2910*/  LDG.E.CONSTANT R43, desc[UR4][R4.64+0x4] ;  /* 0x00000404042b7981 */ /* 0x000f62000c1e9900 */
[----:B--2---:R-:W-:-:S03]  /*2920*/  FFMA R61, R42, R60, R61 ;  /* 0x0000003c2a3d7223 */ /* 0x004fc6000000003d */
[----:B------:R-:W2:Y:S01]  /*2930*/  LDG.E.CONSTANT R60, desc[UR4][R32.64] ;  /* 0x00000004203c7981 */ /* 0x000ea2000c1e9900 */
[----:B---3--:R-:W-:-:S03]  /*2940*/  FFMA R65, R42, R62, R65 ;  /* 0x0000003e2a417223 */ /* 0x008fc60000000041 */
[----:B------:R-:W3:Y:S04]  /*2950*/  LDG.E.CONSTANT R42, desc[UR4][R56.64+0x8] ;  /* 0x00000804382a7981 */ /* 0x000ee8000c1e9900 */
[----:B------:R5:W3:Y:S04]  /*2960*/  LDG.E.CONSTANT R62, desc[UR4][R32.64+0x8] ;  /* 0x00000804203e7981 */ /* 0x000ae8000c1e9900 */
[----:B------:R-:W3:Y:S04]  /*2970*/  LDG.E.CONSTANT R56, desc[UR4][R4.64] ;  /* 0x0000000404387981 */ /* 0x000ee8000c1e9900 */
[----:B------:R5:W3:Y:S01]  /*2980*/  LDG.E.CONSTANT R57, desc[UR4][R4.64+0x8] ;  /* 0x0000080404397981 */ /* 0x000ae2000c1e9900 */
[----:B-1----:R-:W-:Y:S01]  /*2990*/  UISETP.NE.AND UP0, UPT, UR6, URZ, UPT ;  /* 0x000000ff0600728c */ /* 0x002fe2000bf05270 */
[-C--:B0-----:R-:W-:Y:S01]  /*29a0*/  FMUL R68, R2, R64.reuse ;  /* 0x0000004002447220 */ /* 0x081fe20000400000 */
[-C--:B------:R-:W-:Y:S01]  /*29b0*/  FMUL R67, R67, R64.reuse ;  /* 0x0000004043437220 */ /* 0x080fe20000400000 */
[----:B------:R-:W-:Y:S01]  /*29c0*/  FMUL R63, R63, R64 ;  /* 0x000000403f3f7220 */ /* 0x000fe20000400000 */
[-C--:B------:R-:W-:Y:S01]  /*29d0*/  FMUL R64, R59, R46.reuse ;  /* 0x0000002e3b407220 */ /* 0x080fe20000400000 */
[----:B------:R-:W-:Y:S01]  /*29e0*/  FMUL R59, R53, R46 ;  /* 0x0000002e353b7220 */ /* 0x000fe20000400000 */
[C---:B----4-:R-:W-:Y:S01]  /*29f0*/  FFMA R2, R68.reuse, R66, R65 ;  /* 0x0000004244027223 */ /* 0x050fe20000000041 */
[C---:B-----5:R-:W-:Y:S01]  /*2a00*/  FFMA R46, R68.reuse, R58, R61 ;  /* 0x0000003a442e7223 */ /* 0x060fe2000000003d */
[C---:B------:R-:W-:Y:S01]  /*2a10*/  FFMA R32, R63.reuse, R51, R38 ;  /* 0x000000333f207223 */ /* 0x040fe20000000026 */
[----:B------:R-:W-:Y:S01]  /*2a20*/  FFMA R47, R63, R50, R47 ;  /* 0x000000323f2f7223 */ /* 0x000fe2000000002f */
[----:B------:R-:W-:Y:S01]  /*2a30*/  FFMA R38, R68, R48, R49 ;  /* 0x0000003044267223 */ /* 0x000fe20000000031 */
[C---:B------:R-:W-:Y:S01]  /*2a40*/  FFMA R5, R59.reuse, R35, R0 ;  /* 0x000000233b057223 */ /* 0x040fe20000000000 */
[C---:B------:R-:W-:Y:S01]  /*2a50*/  FFMA R4, R59.reuse, R40, R3 ;  /* 0x000000283b047223 */ /* 0x040fe20000000003 */
[----:B------:R-:W-:Y:S01]  /*2a60*/  FFMA R34, R59, R39, R34 ;  /* 0x000000273b227223 */ /* 0x000fe20000000022 */
[----:B------:R-:W-:-:S02]  /*2a70*/  FFMA R47, R67, R54, R47 ;  /* 0x00000036432f7223 */ /* 0x000fc4000000002f */
[----:B------:R-:W-:Y:S01]  /*2a80*/  FFMA R4, R64, R43, R4 ;  /* 0x0000002b40047223 */ /* 0x000fe20000000004 */
[----:B--2---:R-:W-:Y:S01]  /*2a90*/  FFMA R53, R67, R60, R32 ;  /* 0x0000003c43357223 */ /* 0x004fe20000000020 */
[----:B---3--:R-:W-:-:S04]  /*2aa0*/  FFMA R42, R63, R42, R41 ;  /* 0x0000002a3f2a7223 */ /* 0x008fc80000000029 */
[----:B------:R-:W-:Y:S01]  /*2ab0*/  FFMA R39, R67, R62, R42 ;  /* 0x0000003e43277223 */ /* 0x000fe2000000002a */
[C---:B------:R-:W-:Y:S01]  /*2ac0*/  FFMA R5, R64.reuse, R56, R5 ;  /* 0x0000003840057223 */ /* 0x040fe20000000005 */
[----:B------:R-:W-:Y:S01]  /*2ad0*/  FFMA R3, R64, R57, R34 ;  /* 0x0000003940037223 */ /* 0x000fe20000000022 */
[----:B------:R-:W-:Y:S06]  /*2ae0*/  BRA.U !UP0, `(.L_x_73) ;  /* 0x00000021086c7547 */ /* 0x000fec000b800000 */
[----:B------:R-:W-:Y:S01]  /*2af0*/  FMUL R33, R44, 0.71520000696182250977 ;  /* 0x3f3717592c217820 */ /* 0x000fe20000400000 */
[----:B------:R-:W-:Y:S03]  /*2b00*/  BSSY.RECONVERGENT B1, `(.L_x_74) ;  /* 0x0000010000017945 */ /* 0x000fe60003800200 */
[----:B------:R-:W-:-:S04]  /*2b10*/  FFMA R33, R52, 0.21259999275207519531, R33 ;  /* 0x3e59b3d034217823 */ /* 0x000fc80000000021 */
[----:B------:R-:W-:-:S04]  /*2b20*/  FFMA R33, R36, 0.072200000286102294922, R33 ;  /* 0x3d93dd9824217823 */ /* 0x000fc80000000021 */
[----:B------:R-:W-:-:S05]  /*2b30*/  FADD R42, R33, 1 ;  /* 0x3f800000212a7421 */ /* 0x000fca0000000000 */
[----:B------:R-:W-:-:S04]  /*2b40*/  IADD3 R0, PT, PT, R42, 0x1800000, RZ ;  /* 0x018000002a007810 */ /* 0x000fc80007ffe0ff */
[----:B------:R-:W-:-:S04]  /*2b50*/  LOP3.LUT R0, R0, 0x7f800000, RZ, 0xc0, !PT ;  /* 0x7f80000000007812 */ /* 0x000fc800078ec0ff */
[----:B------:R-:W-:-:S13]  /*2b60*/  ISETP.GT.U32.AND P0, PT, R0, 0x1ffffff, PT ;  /* 0x01ffffff0000780c */ /* 0x000fda0003f04070 */
[----:B------:R-:W-:Y:S05]  /*2b70*/  @P0 BRA `(.L_x_75) ;  /* 0x0000000000100947 */ /* 0x000fea0003800000 */
[----:B------:R-:W-:-:S07]  /*2b80*/  MOV R34, 0x2ba0 ;  /* 0x00002ba000227802 */ /* 0x000fce0000000f00 */
[----:B------:R-:W-:Y:S05]  /*2b90*/  CALL.REL.NOINC `($__internal_5_$__cuda_sm20_rcp_rn_f32_slowpath) ;  /* 0x0000002400b07944 */ /* 0x000fea0003c00000 */
[----:B------:R-:W-:Y:S01]  /*2ba0*/  MOV R41, R32 ;  /* 0x0000002000297202 */ /* 0x000fe20000000f00 */
[----:B------:R-:W-:Y:S06]  /*2bb0*/  BRA `(.L_x_76) ;  /* 0x0000000000107947 */ /* 0x000fec0003800000 */
.L_x_75:
[----:B------:R-:W0:Y:S02]  /*2bc0*/  MUFU.RCP R41, R42 ;  /* 0x0000002a00297308 */ /* 0x000e240000001000 */
[----:B0-----:R-:W-:-:S04]  /*2bd0*/  FFMA R0, R42, R41, -1 ;  /* 0xbf8000002a007423 */ /* 0x001fc80000000029 */
[----:B------:R-:W-:-:S04]  /*2be0*/  FADD.FTZ R0, -R0, -RZ ;  /* 0x800000ff00007221 */ /* 0x000fc80000010100 */
[----:B------:R-:W-:-:S07]  /*2bf0*/  FFMA R41, R41, R0, R41 ;  /* 0x0000000029297223 */ /* 0x000fce0000000029 */
.L_x_76:
[----:B------:R-:W-:Y:S05]  /*2c00*/  BSYNC.RECONVERGENT B1 ;  /* 0x0000000000017941 */ /* 0x000fea0003800200 */
.L_x_74:
        /* <DEDUP_REMOVED lines=13> */
.L_x_78:
[----:B------:R-:W0:Y:S02]  /*2ce0*/  MUFU.RCP R40, R42 ;  /* 0x0000002a00287308 */ /* 0x000e240000001000 */
[----:B0-----:R-:W-:-:S04]  /*2cf0*/  FFMA R0, R42, R40, -1 ;  /* 0xbf8000002a007423 */ /* 0x001fc80000000028 */
[----:B------:R-:W-:-:S04]  /*2d00*/  FADD.FTZ R33, -R0, -RZ ;  /* 0x800000ff00217221 */ /* 0x000fc80000010100 */
[----:B------:R-:W-:-:S07]  /*2d10*/  FFMA R40, R40, R33, R40 ;  /* 0x0000002128287223 */ /* 0x000fce0000000028 */
.L_x_79:
[----:B------:R-:W-:Y:S05]  /*2d20*/  BSYNC.RECONVERGENT B1 ;  /* 0x0000000000017941 */ /* 0x000fea0003800200 */
.L_x_77:
        /* <DEDUP_REMOVED lines=13> */
.L_x_81:
[----:B------:R-:W0:Y:S02]  /*2e00*/  MUFU.RCP R43, R42 ;  /* 0x0000002a002b7308 */ /* 0x000e240000001000 */
[----:B0-----:R-:W-:-:S04]  /*2e10*/  FFMA R0, R42, R43, -1 ;  /* 0xbf8000002a007423 */ /* 0x001fc8000000002b */
[----:B------:R-:W-:-:S04]  /*2e20*/  FADD.FTZ R0, -R0, -RZ ;  /* 0x800000ff00007221 */ /* 0x000fc80000010100 */
[----:B------:R-:W-:-:S07]  /*2e30*/  FFMA R43, R43, R0, R43 ;  /* 0x000000002b2b7223 */ /* 0x000fce000000002b */
.L_x_82:
[----:B------:R-:W-:Y:S05]  /*2e40*/  BSYNC.RECONVERGENT B1 ;  /* 0x0000000000017941 */ /* 0x000fea0003800200 */
.L_x_80:
        /* <DEDUP_REMOVED lines=14> */
.L_x_84:
[----:B------:R-:W0:Y:S02]  /*2f30*/  MUFU.RCP R42, R35 ;  /* 0x00000023002a7308 */ /* 0x000e240000001000 */
[----:B0-----:R-:W-:-:S04]  /*2f40*/  FFMA R0, R35, R42, -1 ;  /* 0xbf80000023007423 */ /* 0x001fc8000000002a */
[----:B------:R-:W-:-:S04]  /*2f50*/  FADD.FTZ R33, -R0, -RZ ;  /* 0x800000ff00217221 */ /* 0x000fc80000010100 */
[----:B------:R-:W-:-:S07]  /*2f60*/  FFMA R42, R42, R33, R42 ;  /* 0x000000212a2a7223 */ /* 0x000fce000000002a */
.L_x_85:
[----:B------:R-:W-:Y:S05]  /*2f70*/  BSYNC.RECONVERGENT B1 ;  /* 0x0000000000017941 */ /* 0x000fea0003800200 */
.L_x_83:
[----:B------:R-:W-:Y:S01]  /*2f80*/  FADD R0, R40, R41 ;  /* 0x0000002928007221 */ /* 0x000fe20000000000 */
[----:B------:R-:W-:Y:S01]  /*2f90*/  FMUL R55, R55, R40 ;  /* 0x0000002837377220 */ /* 0x000fe20000400000 */
[----:B------:R-:W-:Y:S02]  /*2fa0*/  BSSY.RECONVERGENT B2, `(.L_x_86) ;  /* 0x0000012000027945 */ /* 0x000fe40003800200 */
[----:B------:R-:W-:Y:S01]  /*2fb0*/  FADD R35, R0, R43 ;  /* 0x0000002b00237221 */ /* 0x000fe20000000000 */
[----:B------:R-:W-:-:S03]  /*2fc0*/  FFMA R55, R52, R41, R55 ;  /* 0x0000002934377223 */ /* 0x000fc60000000037 */
[----:B------:R-:W-:Y:S01]  /*2fd0*/  FADD R35, R35, R42 ;  /* 0x0000002a23237221 */ /* 0x000fe20000000000 */
[----:B------:R-:W-:-:S03]  /*2fe0*/  FFMA R0, R2, R43, R55 ;  /* 0x0000002b02007223 */ /* 0x000fc60000000037 */
[----:B------:R-:W0:Y:S01]  /*2ff0*/  MUFU.RCP R32, R35 ;  /* 0x0000002300207308 */ /* 0x000e220000001000 */
[----:B------:R-:W-:-:S07]  /*3000*/  FFMA R0, R53, R42, R0 ;  /* 0x0000002a35007223 */ /* 0x000fce0000000000 */
        /* <DEDUP_REMOVED lines=9> */
[----:B------:R-:W-:Y:S05]  /*30a0*/  CALL.REL.NOINC `($__internal_6_$__cuda_sm3x_div_rn_noftz_f32_slowpath) ;  /* 0x0000002400407944 */ /* 0x000fea0003c00000 */
[----:B------:R-:W-:-:S07]  /*30b0*/  MOV R2, R0 ;  /* 0x0000000000027202 */ /* 0x000fce0000000f00 */
.L_x_87:
[----:B------:R-:W-:Y:S05]  /*30c0*/  BSYNC.RECONVERGENT B2 ;  /* 0x0000000000027941 */ /* 0x000fea0003800200 */
.L_x_86:
[----:B------:R-:W0:Y:S01]  /*30d0*/  MUFU.RCP R0, R35 ;  /* 0x0000002300007308 */ /* 0x000e220000001000 */
[----:B------:R-:W-:Y:S01]  /*30e0*/  FMUL R45, R45, R40 ;  /* 0x000000282d2d7220 */ /* 0x000fe20000400000 */
[----:B------:R-:W-:Y:S03]  /*30f0*/  BSSY.RECONVERGENT B2, `(.L_x_88) ;  /* 0x0000010000027945 */ /* 0x000fe60003800200 */
[----:B------:R-:W-:-:S04]  /*3100*/  FFMA R45, R44, R41, R45 ;  /* 0x000000292c2d7223 */ /* 0x000fc8000000002d */
[----:B------:R-:W-:-:S04]  /*3110*/  FFMA R46, R46, R43, R45 ;  /* 0x0000002b2e2e7223 */ /* 0x000fc8000000002d */
[----:B------:R-:W-:-:S04]  /*3120*/  FFMA R46, R47, R42, R46 ;  /* 0x0000002a2f2e7223 */ /* 0x000fc8000000002e */
        /* <DEDUP_REMOVED lines=8> */
[----:B------:R-:W-:Y:S02]  /*31b0*/  MOV R51, R35 ;  /* 0x0000002300337202 */ /* 0x000fe40000000f00 */
[----:B------:R-:W-:-:S07]  /*31c0*/  MOV R32, 0x31e0 ;  /* 0x000031e000207802 */ /* 0x000fce0000000f00 */
[----:B------:R-:W-:Y:S05]  /*31d0*/  CALL.REL.NOINC `($__internal_6_$__cuda_sm3x_div_rn_noftz_f32_slowpath) ;  /* 0x0000002000f47944 */ /* 0x000fea0003c00000 */
[----:B------:R-:W-:-:S07]  /*31e0*/  MOV R44, R0 ;  /* 0x00000000002c7202 */ /* 0x000fce0000000f00 */
.L_x_89:
[----:B------:R-:W-:Y:S05]  /*31f0*/  BSYNC.RECONVERGENT B2 ;  /* 0x0000000000027941 */ /* 0x000fea0003800200 */
.L_x_88:
        /* <DEDUP_REMOVED lines=18> */
.L_x_91:
[----:B------:R-:W-:Y:S05]  /*3320*/  BSYNC.RECONVERGENT B2 ;  /* 0x0000000000027941 */ /* 0x000fea0003800200 */
.L_x_90:
        /* <DEDUP_REMOVED lines=13> */
.L_x_93:
[----:B------:R-:W0:Y:S02]  /*3400*/  MUFU.RCP R38, R42 ;  /* 0x0000002a00267308 */ /* 0x000e240000001000 */
[----:B0-----:R-:W-:-:S04]  /*3410*/  FFMA R0, R42, R38, -1 ;  /* 0xbf8000002a007423 */ /* 0x001fc80000000026 */
[----:B------:R-:W-:-:S04]  /*3420*/  FADD.FTZ R33, -R0, -RZ ;  /* 0x800000ff00217221 */ /* 0x000fc80000010100 */
[----:B------:R-:W-:-:S07]  /*3430*/  FFMA R38, R38, R33, R38 ;  /* 0x0000002126267223 */ /* 0x000fce0000000026 */
.L_x_94:
[----:B------:R-:W-:Y:S05]  /*3440*/  BSYNC.RECONVERGENT B1 ;  /* 0x0000000000017941 */ /* 0x000fea0003800200 */
.L_x_92:
        /* <DEDUP_REMOVED lines=13> */
.L_x_96:
[----:B------:R-:W0:Y:S02]  /*3520*/  MUFU.RCP R35, R42 ;  /* 0x0000002a00237308 */ /* 0x000e240000001000 */
[----:B0-----:R-:W-:-:S04]  /*3530*/  FFMA R0, R42, R35, -1 ;  /* 0xbf8000002a007423 */ /* 0x001fc80000000023 */
[----:B------:R-:W-:-:S04]  /*3540*/  FADD.FTZ R0, -R0, -RZ ;  /* 0x800000ff00007221 */ /* 0x000fc80000010100 */
[----:B------:R-:W-:-:S07]  /*3550*/  FFMA R35, R35, R0, R35 ;  /* 0x0000000023237223 */ /* 0x000fce0000000023 */
.L_x_97:
[----:B------:R-:W-:Y:S05]  /*3560*/  BSYNC.RECONVERGENT B1 ;  /* 0x0000000000017941 */ /* 0x000fea0003800200 */
.L_x_95:
        /* <DEDUP_REMOVED lines=13> */
.L_x_99:
[----:B------:R-:W0:Y:S02]  /*3640*/  MUFU.RCP R40, R42 ;  /* 0x0000002a00287308 */ /* 0x000e240000001000 */
[----:B0-----:R-:W-:-:S04]  /*3650*/  FFMA R0, R42, R40, -1 ;  /* 0xbf8000002a007423 */ /* 0x001fc80000000028 */
[----:B------:R-:W-:-:S04]  /*3660*/  FADD.FTZ R33, -R0, -RZ ;  /* 0x800000ff00217221 */ /* 0x000fc80000010100 */
[----:B------:R-:W-:-:S07]  /*3670*/  FFMA R40, R40, R33, R40 ;  /* 0x0000002128287223 */ /* 0x000fce0000000028 */
.L_x_100:
[----:B------:R-:W-:Y:S05]  /*3680*/  BSYNC.RECONVERGENT B1 ;  /* 0x0000000000017941 */ /* 0x000fea0003800200 */
.L_x_98:
        /* <DEDUP_REMOVED lines=13> */
.L_x_102:
[----:B------:R-:W0:Y:S02]  /*3760*/  MUFU.RCP R37, R42 ;  /* 0x0000002a00257308 */ /* 0x000e240000001000 */
[----:B0-----:R-:W-:-:S04]  /*3770*/  FFMA R0, R42, R37, -1 ;  /* 0xbf8000002a007423 */ /* 0x001fc80000000025 */
[----:B------:R-:W-:-:S04]  /*3780*/  FADD.FTZ R0, -R0, -RZ ;  /* 0x800000ff00007221 */ /* 0x000fc80000010100 */
[----:B------:R-:W-:-:S07]  /*3790*/  FFMA R37, R37, R0, R37 ;  /* 0x0000000025257223 */ /* 0x000fce0000000025 */
.L_x_103:
[----:B------:R-:W-:Y:S05]  /*37a0*/  BSYNC.RECONVERGENT B1 ;  /* 0x0000000000017941 */ /* 0x000fea0003800200 */
.L_x_101:
[----:B------:R-:W-:Y:S01]  /*37b0*/  FADD R33, R35, R38 ;  /* 0x0000002623217221 */ /* 0x000fe20000000000 */
[----:B------:R-:W-:Y:S01]  /*37c0*/  FMUL R41, R18, R35 ;  /* 0x0000002312297220 */ /* 0x000fe20000400000 */
[----:B------:R-:W-:Y:S01]  /*37d0*/  FMUL R5, R5, R37 ;  /* 0x0000002505057220 */ /* 0x000fe20000400000 */
[----:B------:R-:W-:Y:S01]  /*37e0*/  BSSY.RECONVERGENT B2, `(.L_x_104) ;  /* 0x0000012000027945 */ /* 0x000fe20003800200 */
[----:B------:R-:W-:-:S04]  /*37f0*/  FADD R0, R33, R40 ;  /* 0x0000002821007221 */ /* 0x000fc80000000000 */
[----:B------:R-:W-:Y:S01]  /*3800*/  FADD R39, R0, R37 ;  /* 0x0000002500277221 */ /* 0x000fe20000000000 */
[----:B------:R-:W-:-:S03]  /*3810*/  FFMA R0, R29, R38, R41 ;  /* 0x000000261d007223 */ /* 0x000fc60000000029 */
[----:B------:R-:W0:Y:S01]  /*3820*/  MUFU.RCP R32, R39 ;  /* 0x0000002700207308 */ /* 0x000e220000001000 */
[----:B------:R-:W-:-:S04]  /*3830*/  FFMA R0, R11, R40, R0 ;  /* 0x000000280b007223 */ /* 0x000fc80000000000 */
[----:B------:R-:W-:-:S04]  /*3840*/  FADD R0, R0, R5 ;  /* 0x0000000500007221 */ /* 0x000fc80000000000 */
        /* <DEDUP_REMOVED lines=11> */
.L_x_105:
[----:B------:R-:W-:Y:S05]  /*3900*/  BSYNC.RECONVERGENT B2 ;  /* 0x0000000000027941 */ /* 0x000fea0003800200 */
.L_x_104:
[----:B------:R-:W0:Y:S01]  /*3910*/  MUFU.RCP R32, R39 ;  /* 0x0000002700207308 */ /* 0x000e220000001000 */
[----:B------:R-:W-:Y:S01]  /*3920*/  FMUL R15, R15, R35 ;  /* 0x000000230f0f7220 */ /* 0x000fe20000400000 */
[----:B------:R-:W-:Y:S01]  /*3930*/  FMUL R29, R4, R37 ;  /* 0x00000025041d7220 */ /* 0x000fe20000400000 */
[----:B------:R-:W-:Y:S02]  /*3940*/  BSSY.RECONVERGENT B2, `(.L_x_106) ;  /* 0x0000010000027945 */ /* 0x000fe40003800200 */
[----:B------:R-:W-:-:S04]  /*3950*/  FFMA R33, R28, R38, R15 ;  /* 0x000000261c217223 */ /* 0x000fc8000000000f */
        /* <DEDUP_REMOVED lines=14> */
.L_x_107:
[----:B------:R-:W-:Y:S05]  /*3a40*/  BSYNC.RECONVERGENT B2 ;  /* 0x0000000000027941 */ /* 0x000fea0003800200 */
.L_x_106:
[----:B------:R-:W0:Y:S01]  /*3a50*/  MUFU.RCP R0, R39 ;  /* 0x0000002700007308 */ /* 0x000e220000001000 */
[----:B------:R-:W-:Y:S01]  /*3a60*/  FMUL R43, R16, R35 ;  /* 0x00000023102b7220 */ /* 0x000fe20000400000 */
[----:B------:R-:W-:Y:S03]  /*3a70*/  BSSY.RECONVERGENT B2, `(.L_x_108) ;  /* 0x0000011000027945 */ /* 0x000fe60003800200 */
[----:B------:R-:W-:Y:S01]  /*3a80*/  FFMA R38, R27, R38, R43 ;  /* 0x000000261b267223 */ /* 0x000fe2000000002b */
[----:B------:R-:W-:-:S03]  /*3a90*/  FMUL R27, R3, R37 ;  /* 0x00000025031b7220 */ /* 0x000fc60000400000 */
        /* <DEDUP_REMOVED lines=14> */
.L_x_109:
[----:B------:R-:W-:Y:S05]  /*3b80*/  BSYNC.RECONVERGENT B2 ;  /* 0x0000000000027941 */ /* 0x000fea0003800200 */
.L_x_108:
        /* <DEDUP_REMOVED lines=13> */
.L_x_111:
[----:B------:R-:W0:Y:S02]  /*3c60*/  MUFU.RCP R16, R42 ;  /* 0x0000002a00107308 */ /* 0x000e240000001000 */
[----:B0-----:R-:W-:-:S04]  /*3c70*/  FFMA R0, R42, R16, -1 ;  /* 0xbf8000002a007423 */ /* 0x001fc80000000010 */
[----:B------:R-:W-:-:S04]  /*3c80*/  FADD.FTZ R33, -R0, -RZ ;  /* 0x800000ff00217221 */ /* 0x000fc80000010100 */
[----:B------:R-:W-:-:S07]  /*3c90*/  FFMA R16, R16, R33, R16 ;  /* 0x0000002110107223 */ /* 0x000fce0000000010 */
.L_x_112:
[----:B------:R-:W-:Y:S05]  /*3ca0*/  BSYNC.RECONVERGENT B1 ;  /* 0x0000000000017941 */ /* 0x000fea0003800200 */
.L_x_110:
        /* <DEDUP_REMOVED lines=13> */
.L_x_114:
[----:B------:R-:W0:Y:S02]  /*3d80*/  MUFU.RCP R28, R42 ;  /* 0x0000002a001c7308 */ /* 0x000e240000001000 */
[----:B0-----:R-:W-:-:S04]  /*3d90*/  FFMA R0, R42, R28, -1 ;  /* 0xbf8000002a007423 */ /* 0x001fc8000000001c */
[----:B------:R-:W-:-:S04]  /*3da0*/  FADD.FTZ R33, -R0, -RZ ;  /* 0x800000ff00217221 */ /* 0x000fc80000010100 */
[----:B------:R-:W-:-:S07]  /*3db0*/  FFMA R28, R28, R33, R28 ;  /* 0x000000211c1c7223 */ /* 0x000fce000000001c */
.L_x_115:
[----:B------:R-:W-:Y:S05]  /*3dc0*/  BSYNC.RECONVERGENT B1 ;  /* 0x0000000000017941 */ /* 0x000fea0003800200 */
.L_x_113:
[----:B------:R-:W-:Y:S01]  /*3dd0*/  FADD R0, R16, R35 ;  /* 0x0000002310007221 */ /* 0x000fe20000000000 */
[----:B------:R-:W-:Y:S01]  /*3de0*/  FFMA R26, R26, R16, R41 ;  /* 0x000000101a1a7223 */ /* 0x000fe20000000029 */
[----:B------:R-:W-:Y:S02]  /*3df0*/  BSSY.RECONVERGENT B2, `(.L_x_116) ;  /* 0x0000011000027945 */ /* 0x000fe40003800200 */
[----:B------:R-:W-:Y:S01]  /*3e00*/  FADD R35, R0, R37 ;  /* 0x0000002500237221 */ /* 0x000fe20000000000 */
[----:B------:R-:W-:-:S03]  /*3e10*/  FADD R33, R5, R26 ;  /* 0x0000001a05217221 */ /* 0x000fc60000000000 */
[----:B------:R-:W-:Y:S01]  /*3e20*/  FADD R35, R35, R28 ;  /* 0x0000001c23237221 */ /* 0x000fe20000000000 */
[----:B------:R-:W-:-:S03]  /*3e30*/  FFMA R0, R8, R28, R33 ;  /* 0x0000001c08007223 */ /* 0x000fc60000000021 */
        /* <DEDUP_REMOVED lines=12> */
.L_x_117:
[----:B------:R-:W-:Y:S05]  /*3f00*/  BSYNC.RECONVERGENT B2 ;  /* 0x0000000000027941 */ /* 0x000fea0003800200 */
.L_x_116:
[----:B------:R-:W0:Y:S01]  /*3f10*/  MUFU.RCP R32, R35 ;  /* 0x0000002300207308 */ /* 0x000e220000001000 */
[----:B------:R-:W-:Y:S01]  /*3f20*/  FFMA R0, R25, R16, R15 ;  /* 0x0000001019007223 */ /* 0x000fe2000000000f */
[----:B------:R-:W-:Y:S03]  /*3f30*/  BSSY.RECONVERGENT B2, `(.L_x_118) ;  /* 0x000000f000027945 */ /* 0x000fe60003800200 */
[----:B------:R-:W-:-:S04]  /*3f40*/  FADD R0, R29, R0 ;  /* 0x000000001d007221 */ /* 0x000fc80000000000 */
        /* <DEDUP_REMOVED lines=13> */
.L_x_119:
[----:B------:R-:W-:Y:S05]  /*4020*/  BSYNC.RECONVERGENT B2 ;  /* 0x0000000000027941 */ /* 0x000fea0003800200 */
.L_x_118:
        /* <DEDUP_REMOVED lines=17> */
.L_x_121:
[----:B------:R-:W-:Y:S05]  /*4140*/  BSYNC.RECONVERGENT B2 ;  /* 0x0000000000027941 */ /* 0x000fea0003800200 */
.L_x_120:
        /* <DEDUP_REMOVED lines=13> */
.L_x_123:
[----:B------:R-:W0:Y:S02]  /*4220*/  MUFU.RCP R24, R42 ;  /* 0x0000002a00187308 */ /* 0x000e240000001000 */
[----:B0-----:R-:W-:-:S04]  /*4230*/  FFMA R0, R42, R24, -1 ;  /* 0xbf8000002a007423 */ /* 0x001fc80000000018 */
[----:B------:R-:W-:-:S04]  /*4240*/  FADD.FTZ R25, -R0, -RZ ;  /* 0x800000ff00197221 */ /* 0x000fc80000010100 */
[----:B------:R-:W-:-:S07]  /*4250*/  FFMA R24, R24, R25, R24 ;  /* 0x0000001918187223 */ /* 0x000fce0000000018 */
.L_x_124:
[----:B------:R-:W-:Y:S05]  /*4260*/  BSYNC.RECONVERGENT B1 ;  /* 0x0000000000017941 */ /* 0x000fea0003800200 */
.L_x_122:
        /* <DEDUP_REMOVED lines=13> */
.L_x_126:
[----:B------:R-:W0:Y:S02]  /*4340*/  MUFU.RCP R25, R42 ;  /* 0x0000002a00197308 */ /* 0x000e240000001000 */
[----:B0-----:R-:W-:-:S04]  /*4350*/  FFMA R0, R42, R25, -1 ;  /* 0xbf8000002a007423 */ /* 0x001fc80000000019 */
[----:B------:R-:W-:-:S04]  /*4360*/  FADD.FTZ R0, -R0, -RZ ;  /* 0x800000ff00007221 */ /* 0x000fc80000010100 */
[----:B------:R-:W-:-:S07]  /*4370*/  FFMA R25, R25, R0, R25 ;  /* 0x0000000019197223 */ /* 0x000fce0000000019 */
.L_x_127:
[----:B------:R-:W-:Y:S05]  /*4380*/  BSYNC.RECONVERGENT B1 ;  /* 0x0000000000017941 */ /* 0x000fea0003800200 */
.L_x_125:
[----:B------:R-:W-:Y:S01]  /*4390*/  FADD R33, R37, R40 ;  /* 0x0000002825217221 */ /* 0x000fe20000000000 */
[----:B------:R-:W-:Y:S01]  /*43a0*/  FFMA R0, R11, R40, R5 ;  /* 0x000000280b007223 */ /* 0x000fe20000000005 */
[----:B------:R-:W-:Y:S02]  /*43b0*/  BSSY.RECONVERGENT B2, `(.L_x_128) ;  /* 0x0000011000027945 */ /* 0x000fe40003800200 */
[----:B------:R-:W-:Y:S01]  /*43c0*/  FADD R26, R33, R24 ;  /* 0x00000018211a7221 */ /* 0x000fe20000000000 */
[----:B------:R-:W-:-:S03]  /*43d0*/  FFMA R23, R23, R24, R0 ;  /* 0x0000001817177223 */ /* 0x000fc60000000000 */
        /* <DEDUP_REMOVED lines=14> */
.L_x_129:
[----:B------:R-:W-:Y:S05]  /*44c0*/  BSYNC.RECONVERGENT B2 ;  /* 0x0000000000027941 */ /* 0x000fea0003800200 */
.L_x_128:
[----:B------:R-:W0:Y:S01]  /*44d0*/  MUFU.RCP R35, R26 ;  /* 0x0000001a00237308 */ /* 0x000e220000001000 */
[----:B------:R-:W-:Y:S01]  /*44e0*/  FFMA R23, R10, R40, R29 ;  /* 0x000000280a177223 */ /* 0x000fe2000000001d */
[----:B------:R-:W-:Y:S03]  /*44f0*/  BSSY.RECONVERGENT B2, `(.L_x_130) ;  /* 0x000000f000027945 */ /* 0x000fe60003800200 */
        /* <DEDUP_REMOVED lines=14> */
.L_x_131:
[----:B------:R-:W-:Y:S05]  /*45e0*/  BSYNC.RECONVERGENT B2 ;  /* 0x0000000000027941 */ /* 0x000fea0003800200 */
.L_x_130:
        /* <DEDUP_REMOVED lines=17> */
.L_x_133:
[----:B------:R-:W-:Y:S05]  /*4700*/  BSYNC.RECONVERGENT B2 ;  /* 0x0000000000027941 */ /* 0x000fea0003800200 */
.L_x_132:
        /* <DEDUP_REMOVED lines=13> */
.L_x_135:
[----:B------:R-:W0:Y:S02]  /*47e0*/  MUFU.RCP R22, R42 ;  /* 0x0000002a00167308 */ /* 0x000e240000001000 */
[----:B0-----:R-:W-:-:S04]  /*47f0*/  FFMA R0, R42, R22, -1 ;  /* 0xbf8000002a007423 */ /* 0x001fc80000000016 */
[----:B------:R-:W-:-:S04]  /*4800*/  FADD.FTZ R21, -R0, -RZ ;  /* 0x800000ff00157221 */ /* 0x000fc80000010100 */
[----:B------:R-:W-:-:S07]  /*4810*/  FFMA R22, R22, R21, R22 ;  /* 0x0000001516167223 */ /* 0x000fce0000000016 */
.L_x_136:
[----:B------:R-:W-:Y:S05]  /*4820*/  BSYNC.RECONVERGENT B1 ;  /* 0x0000000000017941 */ /* 0x000fea0003800200 */
.L_x_134:
        /* <DEDUP_REMOVED lines=19> */
.L_x_138:
[----:B------:R-:W-:Y:S05]  /*4960*/  BSYNC.RECONVERGENT B2 ;  /* 0x0000000000027941 */ /* 0x000fea0003800200 */
.L_x_137:
        /* <DEDUP_REMOVED lines=17> */
.L_x_140:
[----:B------:R-:W-:Y:S05]  /*4a80*/  BSYNC.RECONVERGENT B2 ;  /* 0x0000000000027941 */ /* 0x000fea0003800200 */
.L_x_139:
        /* <DEDUP_REMOVED lines=16> */
.L_x_142:
[----:B------:R-:W-:Y:S05]  /*4b90*/  BSYNC.RECONVERGENT B2 ;  /* 0x0000000000027941 */ /* 0x000fea0003800200 */
.L_x_141:
[----:B------:R-:W-:Y:S01]  /*4ba0*/  FADD R18, R39, R18 ;  /* 0x0000001227127221 */ /* 0x000fe20000000000 */
[----:B------:R-:W-:Y:S01]  /*4bb0*/  FADD R15, R15, R4 ;  /* 0x000000040f0f7221 */ /* 0x000fe20000000000 */
[----:B------:R-:W-:Y:S02]  /*4bc0*/  FADD R16, R16, R3 ;  /* 0x0000000310107221 */ /* 0x000fe40000000000 */
[----:B------:R-:W-:Y:S01]  /*4bd0*/  FADD R18, R18, R11 ;  /* 0x0000000b12127221 */ /* 0x000fe20000000000 */
[----:B------:R-:W-:Y:S01]  /*4be0*/  FADD R10, R15, R10 ;  /* 0x0000000a0f0a7221 */ /* 0x000fe20000000000 */
[----:B------:R-:W-:Y:S02]  /*4bf0*/  FADD R9, R16, R9 ;  /* 0x0000000910097221 */ /* 0x000fe40000000000 */
[----:B------:R-:W-:Y:S01]  /*4c00*/  FADD R5, R18, R5 ;  /* 0x0000000512057221 */ /* 0x000fe20000000000 */
[----:B------:R-:W-:Y:S01]  /*4c10*/  FADD R7, R10, R7 ;  /* 0x000000070a077221 */ /* 0x000fe20000000000 */
[----:B------:R-:W-:-:S02]  /*4c20*/  FADD R0, R9, R0 ;  /* 0x0000000009007221 */ /* 0x000fc40000000000 */
[----:B------:R-:W-:Y:S01]  /*4c30*/  FMUL R5, R5, 0.125 ;  /* 0x3e00000005057820 */ /* 0x000fe20000400000 */
[----:B------:R-:W-:Y:S01]  /*4c40*/  FMUL R7, R7, 0.125 ;  /* 0x3e00000007077820 */ /* 0x000fe20000400000 */
[----:B------:R-:W-:Y:S02]  /*4c50*/  FMUL R9, R0, 0.125 ;  /* 0x3e00000000097820 */ /* 0x000fe40000400000 */
[----:B------:R-:W-:Y:S01]  /*4c60*/  FFMA R2, R2, 0.5, R5 ;  /* 0x3f00000002027823 */ /* 0x000fe20000000005 */
[----:B------:R-:W-:Y:S01]  /*4c70*/  FFMA R3, R44, 0.5, R7 ;  /* 0x3f0000002c037823 */ /* 0x000fe20000000007 */
[----:B------:R-:W-:Y:S01]  /*4c80*/  FFMA R36, R36, 0.5, R9 ;  /* 0x3f00000024247823 */ /* 0x000fe20000000009 */
[----:B------:R-:W-:Y:S06]  /*4c90*/  BRA `(.L_x_143) ;  /* 0x00000000009c7947 */ /* 0x000fec0003800000 */
.L_x_73:
[----:B------:R-:W-:Y:S01]  /*4ca0*/  FADD R55, R52, R55 ;  /* 0x0000003734377221 */ /* 0x000fe20000000000 */
        /* <DEDUP_REMOVED lines=17> */
[----:B------:R-:W-:Y:S01]  /*4dc0*/  FMUL R5, R5, 0.125 ;  /* 0x3e00000005057820 */ /* 0x000fe20000400000 */
[----:B------:R-:W-:Y:S01]  /*4dd0*/  FMUL R4, R4, 0.125 ;  /* 0x3e00000004047820 */ /* 0x000fe20000400000 */
[----:B------:R-:W-:Y:S01]  /*4de0*/  FMUL R3, R3, 0.125 ;  /* 0x3e00000003037820 */ /* 0x000fe20000400000 */
[----:B------:R-:W-:Y:S01]  /*4df0*/  FADD R23, R23, R26 ;  /* 0x0000001a17177221 */ /* 0x000fe20000000000 */
[----:B------:R-:W-:Y:S01]  /*4e00*/  FADD R22, R22, R25 ;  /* 0x0000001916167221 */ /* 0x000fe20000000000 */
[----:B------:R-:W-:Y:S01]  /*4e10*/  FADD R24, R21, R24 ;  /* 0x0000001815187221 */ /* 0x000fe20000000000 */
[----:B------:R-:W-:Y:S01]  /*4e20*/  FADD R11, R14, R11 ;  /* 0x0000000b0e0b7221 */ /* 0x000fe20000000000 */
[----:B------:R-:W-:Y:S01]  /*4e30*/  FADD R13, R13, R10 ;  /* 0x0000000a0d0d7221 */ /* 0x000fe20000000000 */
[----:B------:R-:W-:Y:S01]  /*4e40*/  FADD R12, R12, R9 ;  /* 0x000000090c0c7221 */ /* 0x000fe20000000000 */
[----:B------:R-:W-:Y:S01]  /*4e50*/  FFMA R2, R2, 0.125, R5 ;  /* 0x3e00000002027823 */ /* 0x000fe20000000005 */
[----:B------:R-:W-:Y:S01]  /*4e60*/  FFMA R4, R47, 0.125, R4 ;  /* 0x3e0000002f047823 */ /* 0x000fe20000000004 */
[----:B------:R-:W-:Y:S01]  /*4e70*/  FFMA R3, R38, 0.125, R3 ;  /* 0x3e00000026037823 */ /* 0x000fe20000000003 */
[----:B------:R-:W-:Y:S01]  /*4e80*/  FADD R23, R20, R23 ;  /* 0x0000001714177221 */ /* 0x000fe20000000000 */
[----:B------:R-:W-:Y:S01]  /*4e90*/  FADD R19, R19, R22 ;  /* 0x0000001613137221 */ /* 0x000fe20000000000 */
[----:B------:R-:W-:Y:S01]  /*4ea0*/  FADD R17, R17, R24 ;  /* 0x0000001811117221 */ /* 0x000fe20000000000 */
[----:B------:R-:W-:Y:S01]  /*4eb0*/  FFMA R2, R11, 0.0625, R2 ;  /* 0x3d8000000b027823 */ /* 0x000fe20000000002 */
[----:B------:R-:W-:Y:S01]  /*4ec0*/  FFMA R4, R13, 0.0625, R4 ;  /* 0x3d8000000d047823 */ /* 0x000fe20000000004 */
[----:B------:R-:W-:-:S02]  /*4ed0*/  FFMA R12, R12, 0.0625, R3 ;  /* 0x3d8000000c0c7823 */ /* 0x000fc40000000003 */
[----:B------:R-:W-:Y:S01]  /*4ee0*/  FFMA R2, R23, 0.03125, R2 ;  /* 0x3d00000017027823 */ /* 0x000fe20000000002 */
[----:B------:R-:W-:Y:S01]  /*4ef0*/  FFMA R3, R19, 0.03125, R4 ;  /* 0x3d00000013037823 */ /* 0x000fe20000000004 */
[----:B------:R-:W-:-:S07]  /*4f00*/  FFMA R36, R17, 0.03125, R12 ;  /* 0x3d00000011247823 */ /* 0x000fce000000000c */
.L_x_143:
[----:B------:R-:W0:Y:S01]  /*4f10*/  LDC.64 R6, c[0x0][0x3a8] ;  /* 0x0000ea00ff067b82 */ /* 0x000e220000000a00 */
[----:B------:R-:W-:Y:S01]  /*4f20*/  HFMA2 R0, -RZ, RZ, 2.25, 0 ;  /* 0x40800000ff007431 */ /* 0x000fe200000001ff */
[----:B------:R-:W-:Y:S01]  /*4f30*/  FMNMX3 R5, R2, R3, R36, !PT ;  /* 0x0000000302057276 */ /* 0x000fe20007800024 */
[----:B------:R-:W-:Y:S04]  /*4f40*/  BSSY.RECONVERGENT B2, `(.L_x_144) ;  /* 0x0000013000027945 */ /* 0x000fe80003800200 */
[----:B0-----:R-:W-:Y:S01]  /*4f50*/  FADD R4, R5, -R6 ;  /* 0x8000000605047221 */ /* 0x001fe20000000000 */
[C---:B------:R-:W-:Y:S01]  /*4f60*/  FFMA R51, R7.reuse, R0, 9.9999997473787516356e-05 ;  /* 0x38d1b71707337423 */ /* 0x040fe20000000000 */
[--C-:B------:R-:W-:Y:S02]  /*4f70*/  FADD R6, R7, R7.reuse ;  /* 0x0000000707067221 */ /* 0x100fe40000000000 */
[----:B------:R-:W-:Y:S01]  /*4f80*/  FADD R0, R4, R7 ;  /* 0x0000000704007221 */ /* 0x000fe20000000000 */
[----:B------:R-:W0:Y:S04]  /*4f90*/  MUFU.RCP R8, R51 ;  /* 0x0000003300087308 */ /* 0x000e280000001000 */
[----:B------:R-:W-:-:S04]  /*4fa0*/  FMNMX R7, RZ, R0, !PT ;  /* 0x00000000ff077209 */ /* 0x000fc80007800000 */
[----:B------:R-:W-:-:S05]  /*4fb0*/  FMNMX R6, R6, R7, PT ;  /* 0x0000000706067209 */ /* 0x000fca0003800000 */
[----:B------:R-:W-:-:S04]  /*4fc0*/  FMUL R0, R6, R6 ;  /* 0x0000000606007220 */ /* 0x000fc80000400000 */
        /* <DEDUP_REMOVED lines=10> */
.L_x_145:
[----:B------:R-:W-:Y:S05]  /*5070*/  BSYNC.RECONVERGENT B2 ;  /* 0x0000000000027941 */ /* 0x000fea0003800200 */
.L_x_144:
[----:B------:R-:W-:Y:S01]  /*5080*/  FMNMX R51, R5, 9.9999997473787516356e-05, !PT ;  /* 0x38d1b71705337809 */ /* 0x000fe20007800000 */
[----:B------:R-:W-:Y:S01]  /*5090*/  BSSY.RECONVERGENT B2, `(.L_x_146) ;  /* 0x000000d000027945 */ /* 0x000fe20003800200 */
[----:B------:R-:W-:Y:S02]  /*50a0*/  FMNMX R0, R4, R7, !PT ;  /* 0x0000000704007209 */ /* 0x000fe40007800000 */
        /* <DEDUP_REMOVED lines=11> */
.L_x_147:
[----:B------:R-:W-:Y:S05]  /*5160*/  BSYNC.RECONVERGENT B2 ;  /* 0x0000000000027941 */ /* 0x000fea0003800200 */
.L_x_146:
[----:B------:R-:W0:Y:S01]  /*5170*/  LDCU UR6, c[0x0][0x3a4] ;  /* 0x00007480ff0677ac */ /* 0x000e220008000800 */
[----:B------:R-:W1:Y:S01]  /*5180*/  LDC.64 R4, c[0x0][0x388] ;  /* 0x0000e200ff047b82 */ /* 0x000e620000000a00 */
[----:B------:R-:W-:-:S05]  /*5190*/  FMNMX R7, RZ, R6, !PT ;  /* 0x00000006ff077209 */ /* 0x000fca0007800000 */
[C---:B------:R-:W-:Y:S01]  /*51a0*/  FMUL R9, R7.reuse, R2 ;  /* 0x0000000207097220 */ /* 0x040fe20000400000 */
[C---:B------:R-:W-:Y:S01]  /*51b0*/  FMUL R3, R7.reuse, R3 ;  /* 0x0000000307037220 */ /* 0x040fe20000400000 */
[----:B------:R-:W-:Y:S01]  /*51c0*/  FMUL R7, R7, R36 ;  /* 0x0000002407077220 */ /* 0x000fe20000400000 */
        /* <DEDUP_REMOVED lines=9> */
        .weak           $__internal_5_$__cuda_sm20_rcp_rn_f32_slowpath
        .type           $__internal_5_$__cuda_sm20_rcp_rn_f32_slowpath,@function
        .size           $__internal_5_$__cuda_sm20_rcp_rn_f32_slowpath,($__internal_6_$__cuda_sm3x_div_rn_noftz_f32_slowpath - $__internal_5_$__cuda_sm20_rcp_rn_f32_slowpath)
$__internal_5_$__cuda_sm20_rcp_rn_f32_slowpath:
[----:B------:R-:W-:Y:S01]  /*5260*/  SHF.L.U32 R0, R42, 0x1, RZ ;  /* 0x000000012a007819 */ /* 0x000fe200000006ff */
[----:B------:R-:W-:Y:S03]  /*5270*/  BSSY.RECONVERGENT B0, `(.L_x_148) ;  /* 0x0000030000007945 */ /* 0x000fe60003800200 */
[----:B------:R-:W-:-:S04]  /*5280*/  SHF.R.U32.HI R0, RZ, 0x18, R0 ;  /* 0x00000018ff007819 */ /* 0x000fc80000011600 */
[----:B------:R-:W-:-:S13]  /*5290*/  ISETP.NE.U32.AND P0, PT, R0, RZ, PT ;  /* 0x000000ff0000720c */ /* 0x000fda0003f05070 */
[----:B------:R-:W-:Y:S05]  /*52a0*/  @P0 BRA `(.L_x_149) ;  /* 0x0000000000280947 */ /* 0x000fea0003800000 */
[----:B------:R-:W-:-:S04]  /*52b0*/  SHF.L.U32 R0, R42, 0x1, RZ ;  /* 0x000000012a007819 */ /* 0x000fc800000006ff */
[----:B------:R-:W-:-:S13]  /*52c0*/  ISETP.NE.AND P0, PT, R0, RZ, PT ;  /* 0x000000ff0000720c */ /* 0x000fda0003f05270 */
[----:B------:R-:W-:Y:S01]  /*52d0*/  @P0 FFMA R33, R42, 1.84467440737095516160e+19, RZ ;  /* 0x5f8000002a210823 */ /* 0x000fe200000000ff */
[----:B------:R-:W-:Y:S08]  /*52e0*/  @!P0 MUFU.RCP R32, R42 ;  /* 0x0000002a00208308 */ /* 0x000ff00000001000 */
[----:B------:R-:W0:Y:S02]  /*52f0*/  @P0 MUFU.RCP R0, R33 ;  /* 0x0000002100000308 */ /* 0x000e240000001000 */
[----:B0-----:R-:W-:-:S04]  /*5300*/  @P0 FFMA R49, R33, R0, -1 ;  /* 0xbf80000021310423 */ /* 0x001fc80000000000 */
[----:B------:R-:W-:-:S04]  /*5310*/  @P0 FADD.FTZ R49, -R49, -RZ ;  /* 0x800000ff31310221 */ /* 0x000fc80000010100 */
[----:B------:R-:W-:-:S04]  /*5320*/  @P0 FFMA R49, R0, R49, R0 ;  /* 0x0000003100310223 */ /* 0x000fc80000000000 */
[----:B------:R-:W-:Y:S01]  /*5330*/  @P0 FFMA R32, R49, 1.84467440737095516160e+19, RZ ;  /* 0x5f80000031200823 */ /* 0x000fe200000000ff */
[----:B------:R-:W-:Y:S06]  /*5340*/  BRA `(.L_x_150) ;  /* 0x0000000000887947 */ /* 0x000fec0003800000 */
.L_x_149:
[----:B------:R-:W-:-:S04]  /*5350*/  IADD3 R32, PT, PT, R0, -0xfd, RZ ;  /* 0xffffff0300207810 */ /* 0x000fc80007ffe0ff */
[----:B------:R-:W-:-:S13]  /*5360*/  ISETP.GT.U32.AND P0, PT, R32, 0x1, PT ;  /* 0x000000012000780c */ /* 0x000fda0003f04070 */
[----:B------:R-:W-:Y:S05]  /*5370*/  @P0 BRA `(.L_x_151) ;  /* 0x0000000000780947 */ /* 0x000fea0003800000 */
[----:B------:R-:W-:Y:S02]  /*5380*/  LOP3.LUT R50, R42, 0x7fffff, RZ, 0xc0, !PT ;  /* 0x007fffff2a327812 */ /* 0x000fe400078ec0ff */
[----:B------:R-:W-:Y:S02]  /*5390*/  MOV R33, 0x3 ;  /* 0x0000000300217802 */ /* 0x000fe40000000f00 */
[----:B------:R-:W-:Y:S02]  /*53a0*/  LOP3.LUT R50, R50, 0x3f800000, RZ, 0xfc, !PT ;  /* 0x3f80000032327812 */ /* 0x000fe400078efcff */
[----:B------:R-:W-:Y:S02]  /*53b0*/  SHF.L.U32 R33, R33, R32, RZ ;  /* 0x0000002021217219 */ /* 0x000fe400000006ff */
[----:B------:R-:W0:Y:S01]  /*53c0*/  MUFU.RCP R49, R50 ;  /* 0x0000003200317308 */ /* 0x000e220000001000 */
[----:B------:R-:W-:Y:S01]  /*53d0*/  IADD3 R0, PT, PT, R0, -0xfc, RZ ;  /* 0xffffff0400007810 */ /* 0x000fe20007ffe0ff */
        /* <DEDUP_REMOVED lines=11> */
[--C-:B------:R-:W-:Y:S02]  /*5490*/  LOP3.LUT P1, RZ, R48, R32, R49.reuse, 0xf8, !PT ;  /* 0x0000002030ff7212 */ /* 0x100fe4000782f831 */
[C---:B------:R-:W-:Y:S02]  /*54a0*/  LOP3.LUT P0, RZ, R33.reuse, 0x1, RZ, 0xc0, !PT ;  /* 0x0000000121ff7812 */ /* 0x040fe4000780c0ff */
[----:B------:R-:W-:Y:S02]  /*54b0*/  LOP3.LUT P2, RZ, R33, 0x2, RZ, 0xc0, !PT ;  /* 0x0000000221ff7812 */ /* 0x000fe4000784c0ff */
[----:B------:R-:W-:Y:S02]  /*54c0*/  SHF.R.U32.HI R49, RZ, R0, R49 ;  /* 0x00000000ff317219 */ /* 0x000fe40000011631 */
[----:B------:R-:W-:-:S02]  /*54d0*/  PLOP3.LUT P0, PT, P0, P1, P2, 0xe0, 0x0 ;  /* 0x000000000000781c */ /* 0x000fc40000703c20 */
[----:B------:R-:W-:Y:S02]  /*54e0*/  LOP3.LUT P1, RZ, R42, 0x7fffff, RZ, 0xc0, !PT ;  /* 0x007fffff2aff7812 */ /* 0x000fe4000782c0ff */
[----:B------:R-:W-:-:S04]  /*54f0*/  SEL R32, RZ, 0x1, !P0 ;  /* 0x00000001ff207807 */ /* 0x000fc80004000000 */
[----:B------:R-:W-:-:S04]  /*5500*/  IADD3 R32, PT, PT, -R32, RZ, RZ ;  /* 0x000000ff20207210 */ /* 0x000fc80007ffe1ff */
[----:B------:R-:W-:-:S13]  /*5510*/  ISETP.GE.AND P0, PT, R32, RZ, PT ;  /* 0x000000ff2000720c */ /* 0x000fda0003f06270 */
[----:B------:R-:W-:-:S04]  /*5520*/  @!P0 IADD3 R49, PT, PT, R49, 0x1, RZ ;  /* 0x0000000131318810 */ /* 0x000fc80007ffe0ff */
[----:B------:R-:W-:-:S04]  /*5530*/  @!P1 SHF.L.U32 R49, R49, 0x1, RZ ;  /* 0x0000000131319819 */ /* 0x000fc800000006ff */
[----:B------:R-:W-:Y:S01]  /*5540*/  LOP3.LUT R32, R49, 0x80000000, R42, 0xf8, !PT ;  /* 0x8000000031207812 */ /* 0x000fe200078ef82a */
[----:B------:R-:W-:Y:S06]  /*5550*/  BRA `(.L_x_150) ;  /* 0x0000000000047947 */ /* 0x000fec0003800000 */
.L_x_151:
[----:B------:R0:W1:Y:S02]  /*5560*/  MUFU.RCP R32, R42 ;  /* 0x0000002a00207308 */ /* 0x0000640000001000 */
.L_x_150:
[----:B------:R-:W-:Y:S05]  /*5570*/  BSYNC.RECONVERGENT B0 ;  /* 0x0000000000007941 */ /* 0x000fea0003800200 */
.L_x_148:
[----:B------:R-:W-:Y:S01]  /*5580*/  HFMA2 R49, -RZ, RZ, 0, 0 ;  /* 0x00000000ff317431 */ /* 0x000fe200000001ff */
[----:B------:R-:W-:-:S04]  /*5590*/  MOV R48, R34 ;  /* 0x0000002200307202 */ /* 0x000fc80000000f00 */
[----:B01----:R-:W-:Y:S05]  /*55a0*/  RET.REL.NODEC R48 `(PrefilterKernel) ;  /* 0xffffffa830947950 */ /* 0x003fea0003c3ffff */
        .weak           $__internal_6_$__cuda_sm3x_div_rn_noftz_f32_slowpath
        .type           $__internal_6_$__cuda_sm3x_div_rn_noftz_f32_slowpath,@function
        .size           $__internal_6_$__cuda_sm3x_div_rn_noftz_f32_slowpath,(.L_x_170 - $__internal_6_$__cuda_sm3x_div_rn_noftz_f32_slowpath)
$__internal_6_$__cuda_sm3x_div_rn_noftz_f32_slowpath:
        /* <DEDUP_REMOVED lines=34> */
.L_x_153:
[----:B------:R-:W-:Y:S01]  /*57d0*/  LEA R50, R33, 0xc0800000, 0x17 ;  /* 0xc080000021327811 */ /* 0x000fe200078eb8ff */
[----:B------:R-:W-:Y:S01]  /*57e0*/  BSSY.RECONVERGENT B1, `(.L_x_158) ;  /* 0x0000036000017945 */ /* 0x000fe20003800200 */
[----:B------:R-:W-:Y:S02]  /*57f0*/  IADD3 R48, PT, PT, R48, -0x7f, RZ ;  /* 0xffffff8130307810 */ /* 0x000fe40007ffe0ff */
[----:B------:R-:W-:-:S03]  /*5800*/  IADD3 R53, PT, PT, -R50, R51, RZ ;  /* 0x0000003332357210 */ /* 0x000fc60007ffe1ff */
[C---:B------:R-:W-:Y:S01]  /*5810*/  IMAD R0, R48.reuse, -0x800000, R0 ;  /* 0xff80000030007824 */ /* 0x040fe200078e0200 */
[----:B------:R0:W1:Y:S01]  /*5820*/  MUFU.RCP R50, R53 ;  /* 0x0000003500327308 */ /* 0x0000620000001000 */
[----:B------:R-:W-:Y:S01]  /*5830*/  FADD.FTZ R49, -R53, -RZ ;  /* 0x800000ff35317221 */ /* 0x000fe20000010100 */
        /* <DEDUP_REMOVED lines=23> */
[CCC-:B------:R-:W-:Y:S01]  /*59b0*/  FFMA.RP R34, R51.reuse, R49.reuse, R52.reuse ;  /* 0x0000003133227223 */ /* 0x1c0fe20000008034 */
[----:B------:R-:W-:Y:S01]  /*59c0*/  FFMA.RM R49, R51, R49, R52 ;  /* 0x0000003133317223 */ /* 0x000fe20000004034 */
[C---:B------:R-:W-:Y:S02]  /*59d0*/  IADD3 R50, PT, PT, R33.reuse, 0x20, RZ ;  /* 0x0000002021327810 */ /* 0x040fe40007ffe0ff */
[----:B------:R-:W-:Y:S02]  /*59e0*/  LOP3.LUT R48, R48, 0x7fffff, RZ, 0xc0, !PT ;  /* 0x007fffff30307812 */ /* 0x000fe400078ec0ff */
[C---:B------:R-:W-:Y:S02]  /*59f0*/  ISETP.NE.AND P2, PT, R33.reuse, RZ, PT ;  /* 0x000000ff2100720c */ /* 0x040fe40003f45270 */
[----:B------:R-:W-:Y:S02]  /*5a00*/  LOP3.LUT R51, R48, 0x800000, RZ, 0xfc, !PT ;  /* 0x0080000030337812 */ /* 0x000fe400078efcff */
[----:B------:R-:W-:-:S02]  /*5a10*/  ISETP.NE.AND P1, PT, R33, RZ, PT ;  /* 0x000000ff2100720c */ /* 0x000fc40003f25270 */
        /* <DEDUP_REMOVED lines=14> */
.L_x_160:
[----:B------:R-:W-:-:S04]  /*5b00*/  LOP3.LUT R0, R0, 0x80000000, RZ, 0xc0, !PT ;  /* 0x8000000000007812 */ /* 0x000fc800078ec0ff */
[----:B------:R-:W-:Y:S01]  /*5b10*/  LOP3.LUT R0, R0, 0x7f800000, RZ, 0xfc, !PT ;  /* 0x7f80000000007812 */ /* 0x000fe200078efcff */
[----:B------:R-:W-:Y:S06]  /*5b20*/  BRA `(.L_x_161) ;  /* 0x0000000000047947 */ /* 0x000fec0003800000 */
.L_x_159:
[----:B------:R-:W-:-:S07]  /*5b30*/  LEA R0, R53, R0, 0x17 ;  /* 0x0000000035007211 */ /* 0x000fce00078eb8ff */
.L_x_161:
[----:B------:R-:W-:Y:S05]  /*5b40*/  BSYNC.RECONVERGENT B1 ;  /* 0x0000000000017941 */ /* 0x000fea0003800200 */
.L_x_158:
[----:B------:R-:W-:Y:S05]  /*5b50*/  BRA `(.L_x_162) ;  /* 0x0000000000207947 */ /* 0x000fea0003800000 */
.L_x_157:
[----:B------:R-:W-:-:S04]  /*5b60*/  LOP3.LUT R0, R51, 0x80000000, R0, 0x48, !PT ;  /* 0x8000000033007812 */ /* 0x000fc800078e4800 */
[----:B------:R-:W-:Y:S01]  /*5b70*/  LOP3.LUT R0, R0, 0x7f800000, RZ, 0xfc, !PT ;  /* 0x7f80000000007812 */ /* 0x000fe200078efcff */
[----:B------:R-:W-:Y:S06]  /*5b80*/  BRA `(.L_x_162) ;  /* 0x0000000000147947 */ /* 0x000fec0003800000 */
.L_x_156:
[----:B------:R-:W-:Y:S01]  /*5b90*/  LOP3.LUT R0, R51, 0x80000000, R0, 0x48, !PT ;  /* 0x8000000033007812 */ /* 0x000fe200078e4800 */
[----:B------:R-:W-:Y:S06]  /*5ba0*/  BRA `(.L_x_162) ;  /* 0x00000000000c7947 */ /* 0x000fec0003800000 */
.L_x_155:
[----:B------:R-:W0:Y:S01]  /*5bb0*/  MUFU.RSQ R0, -QNAN ;  /* 0xffc0000000007908 */ /* 0x000e220000001400 */
[----:B------:R-:W-:Y:S05]  /*5bc0*/  BRA `(.L_x_162) ;  /* 0x0000000000047947 */ /* 0x000fea0003800000 */
.L_x_154:
[----:B------:R-:W-:-:S07]  /*5bd0*/  FADD.FTZ R0, R0, R51 ;  /* 0x0000003300007221 */ /* 0x000fce0000010000 */
.L_x_162:
[----:B------:R-:W-:Y:S05]  /*5be0*/  BSYNC.RECONVERGENT B0 ;  /* 0x0000000000007941 */ /* 0x000fea0003800200 */
.L_x_152:
[----:B------:R-:W-:-:S04]  /*5bf0*/  HFMA2 R33, -RZ, RZ, 0, 0 ;  /* 0x00000000ff217431 */ /* 0x000fc800000001ff */
[----:B0-----:R-:W-:Y:S05]  /*5c00*/  RET.REL.NODEC R32 `(PrefilterKernel) ;  /* 0xffffffa020fc7950 */ /* 0x001fea0003c3ffff */
.L_x_163:
        /* <DEDUP_REMOVED lines=15> */
.L_x_170:


//--------------------- .nv.shared.reserved.0     --------------------------
	.section	.nv.shared.reserved.0,"aw",@nobits
	.weak		__nv_reservedSMEM_offset_0_alias
	.size		__nv_reservedSMEM_offset_0_alias, 0, 64
	.other		__nv_reservedSMEM_offset_0_alias,@"STO_CUDA_RESERVED_SHARED STV_DEFAULT"
__nv_reservedSMEM_offset_0_alias:
	.zero		0
	.zero		64


//--------------------- .nv.constant0.CompositeKernel --------------------------
	.section	.nv.constant0.CompositeKernel,"a",@progbits
	.sectionflags	@""
	.align	4
.nv.constant0.CompositeKernel:
	.zero		948


//--------------------- .nv.constant0.UpsampleKernel --------------------------
	.section	.nv.constant0.UpsampleKernel,"a",@progbits
	.sectionflags	@""
	.align	4
.nv.constant0.UpsampleKernel:
	.zero		952


//--------------------- .nv.constant0.DownsampleKernel --------------------------
	.section	.nv.constant0.DownsampleKernel,"a",@progbits
	.sectionflags	@""
	.align	4
.nv.constant0.DownsampleKernel:
	.zero		940


//--------------------- .nv.constant0.PrefilterKernel --------------------------
	.section	.nv.constant0.PrefilterKernel,"a",@progbits
	.sectionflags	@""
	.align	4
.nv.constant0.PrefilterKernel:
	.zero		980


//--------------------- SYMBOLS --------------------------

	.type		.nv.reservedSmem.offset0,@object
	.size		.nv.reservedSmem.offset0,0x4
